	.headerflags	@"EF_CUDA_TEXMODE_UNIFIED EF_CUDA_64BIT_ADDRESS EF_CUDA_SM80 EF_CUDA_VIRTUAL_SM(EF_CUDA_SM80)"
	.elftype	@"ET_EXEC"


//--------------------- .nv.info                  --------------------------
	.section	.nv.info,"",@"SHT_CUDA_INFO"
	.align	4


	//----- nvinfo : EIATTR_REGCOUNT
	.align		4
        /*0000*/ 	.byte	0x04, 0x2f
        /*0002*/ 	.short	(.L_1 - .L_0)
	.align		4
.L_0:
        /*0004*/ 	.word	index@(candidate6)
        /*0008*/ 	.word	0x000000c6


	//----- nvinfo : EIATTR_MAX_STACK_SIZE
	.align		4
.L_1:
        /*000c*/ 	.byte	0x04, 0x23
        /*000e*/ 	.short	(.L_3 - .L_2)
	.align		4
.L_2:
        /*0010*/ 	.word	index@(candidate6)
        /*0014*/ 	.word	0x00000000


	//----- nvinfo : EIATTR_MIN_STACK_SIZE
	.align		4
.L_3:
        /*0018*/ 	.byte	0x04, 0x12
        /*001a*/ 	.short	(.L_5 - .L_4)
	.align		4
.L_4:
        /*001c*/ 	.word	index@(candidate6)
        /*0020*/ 	.word	0x00000000


	//----- nvinfo : EIATTR_FRAME_SIZE
	.align		4
.L_5:
        /*0024*/ 	.byte	0x04, 0x11
        /*0026*/ 	.short	(.L_7 - .L_6)
	.align		4
.L_6:
        /*0028*/ 	.word	index@(candidate6)
        /*002c*/ 	.word	0x00000000
.L_7:


//--------------------- .nv.info.candidate6       --------------------------
	.section	.nv.info.candidate6,"",@"SHT_CUDA_INFO"
	.align	4


	//----- nvinfo : EIATTR_CUDA_API_VERSION
	.align		4
        /*0000*/ 	.byte	0x04, 0x37
        /*0002*/ 	.short	(.L_9 - .L_8)
.L_8:
        /*0004*/ 	.word	0x00000075


	//----- nvinfo : EIATTR_SW2861232_WAR
	.align		4
.L_9:
        /*0008*/ 	.byte	0x01, 0x35
	.zero		2


	//----- nvinfo : EIATTR_PARAM_CBANK
	.align		4
        /*000c*/ 	.byte	0x04, 0x0a
        /*000e*/ 	.short	(.L_11 - .L_10)
	.align		4
.L_10:
        /*0010*/ 	.word	index@(.nv.constant0.candidate6)
        /*0014*/ 	.short	0x0160
        /*0016*/ 	.short	0x0018


	//----- nvinfo : EIATTR_CBANK_PARAM_SIZE
	.align		4
.L_11:
        /*0018*/ 	.byte	0x03, 0x19
        /*001a*/ 	.short	0x0018


	//----- nvinfo : EIATTR_KPARAM_INFO
	.align		4
        /*001c*/ 	.byte	0x04, 0x17
        /*001e*/ 	.short	(.L_13 - .L_12)
.L_12:
        /*0020*/ 	.word	0x00000000
        /*0024*/ 	.short	0x0002
        /*0026*/ 	.short	0x0010
        /*0028*/ 	.byte	0x00, 0xf0, 0x21, 0x00


	//----- nvinfo : EIATTR_KPARAM_INFO
	.align		4
.L_13:
        /*002c*/ 	.byte	0x04, 0x17
        /*002e*/ 	.short	(.L_15 - .L_14)
.L_14:
        /*0030*/ 	.word	0x00000000
        /*0034*/ 	.short	0x0001
        /*0036*/ 	.short	0x0008
        /*0038*/ 	.byte	0x00, 0xf0, 0x21, 0x00


	//----- nvinfo : EIATTR_KPARAM_INFO
	.align		4
.L_15:
        /*003c*/ 	.byte	0x04, 0x17
        /*003e*/ 	.short	(.L_17 - .L_16)
.L_16:
        /*0040*/ 	.word	0x00000000
        /*0044*/ 	.short	0x0000
        /*0046*/ 	.short	0x0000
        /*0048*/ 	.byte	0x00, 0xf0, 0x21, 0x00


	//----- nvinfo : EIATTR_MAXREG_COUNT
	.align		4
.L_17:
        /*004c*/ 	.byte	0x03, 0x1b
        /*004e*/ 	.short	0x00ff


	//----- nvinfo : EIATTR_EXIT_INSTR_OFFSETS
	.align		4
        /*0050*/ 	.byte	0x04, 0x1c
        /*0052*/ 	.short	(.L_19 - .L_18)


	//   ....[0]....
.L_18:
        /*0054*/ 	.word	0x000057d0


	//----- nvinfo : EIATTR_MAX_THREADS
	.align		4
.L_19:
        /*0058*/ 	.byte	0x04, 0x05
        /*005a*/ 	.short	(.L_21 - .L_20)
.L_20:
        /*005c*/ 	.word	0x00000062
        /*0060*/ 	.word	0x00000001
        /*0064*/ 	.word	0x00000001


	//----- nvinfo : EIATTR_CRS_STACK_SIZE
	.align		4
.L_21:
        /*0068*/ 	.byte	0x04, 0x1e
        /*006a*/ 	.short	(.L_23 - .L_22)
.L_22:
        /*006c*/ 	.word	0x00000000
.L_23:


//--------------------- .nv.rel.action            --------------------------
	.section	.nv.rel.action,"",@"SHT_CUDA_RELOCINFO"
	.align	8
	.sectionentsize	8
        /*0000*/ 	.byte	0x4b, 0x00, 0x00, 0x00, 0x00, 0x00, 0x00, 0x00, 0x00, 0x02, 0x02, 0x08, 0x10, 0x0a, 0x2f, 0x22
        /* <DEDUP_REMOVED lines=13> */


//--------------------- .nv.constant0.candidate6  --------------------------
	.section	.nv.constant0.candidate6,"a",@progbits
	.align	4
.nv.constant0.candidate6:
	.zero		376


//--------------------- .text.candidate6          --------------------------
	.section	.text.candidate6,"ax",@progbits
	.sectionflags	@"SHF_BARRIERS=1"
	.sectioninfo	@"SHI_REGISTERS=198"
	.align	128
        .global         candidate6
        .type           candidate6,@function
        .size           candidate6,(.L_x_8 - candidate6)
        .other          candidate6,@"STO_CUDA_ENTRY STV_DEFAULT"
candidate6:
.text.candidate6:
[----:B------:R-:W-:-:S02]  /*0000*/  MOV R1, c[0x0][0x28] ;  /* 0x00000a0000017a02 */ /* 0x000fc40000000f00 */
[----:B------:R-:W0:Y:S01]  /*0010*/  S2R R3, SR_TID.X ;  /* 0x0000000000037919 */ /* 0x000e220000002100 */
[----:B------:R-:W-:Y:S01]  /*0020*/  HFMA2.MMA R4, -RZ, RZ, 0, 0 ;  /* 0x00000000ff047435 */ /* 0x000fe200000001ff */
[----:B------:R-:W-:Y:S01]  /*0030*/  IMAD.MOV.U32 R104, RZ, RZ, RZ ;  /* 0x000000ffff687224 */ /* 0x000fe200078e00ff */
[----:B------:R-:W-:Y:S01]  /*0040*/  HFMA2.MMA R94, -RZ, RZ, 0, 0 ;  /* 0x00000000ff5e7435 */ /* 0x000fe200000001ff */
[----:B------:R-:W-:Y:S01]  /*0050*/  IMAD.MOV.U32 R44, RZ, RZ, RZ ;  /* 0x000000ffff2c7224 */ /* 0x000fe200078e00ff */
[----:B------:R-:W-:Y:S01]  /*0060*/  HFMA2.MMA R60, -RZ, RZ, 0, 0 ;  /* 0x00000000ff3c7435 */ /* 0x000fe200000001ff */
[----:B------:R-:W-:Y:S01]  /*0070*/  IMAD.MOV.U32 R92, RZ, RZ, RZ ;  /* 0x000000ffff5c7224 */ /* 0x000fe200078e00ff */
[----:B------:R-:W-:Y:S01]  /*0080*/  MOV R20, RZ ;  /* 0x000000ff00147202 */ /* 0x000fe20000000f00 */
[----:B------:R-:W-:Y:S01]  /*0090*/  IMAD.MOV.U32 R12, RZ, RZ, RZ ;  /* 0x000000ffff0c7224 */ /* 0x000fe200078e00ff */
[----:B------:R-:W1:Y:S01]  /*00a0*/  S2R R0, SR_CTAID.X ;  /* 0x0000000000007919 */ /* 0x000e620000002500 */
        /* <DEDUP_REMOVED lines=8> */
[----:B------:R-:W-:Y:S01]  /*0130*/  MOV R40, RZ ;  /* 0x000000ff00287202 */ /* 0x000fe20000000f00 */
[----:B------:R-:W-:Y:S01]  /*0140*/  IMAD.MOV.U32 R80, RZ, RZ, RZ ;  /* 0x000000ffff507224 */ /* 0x000fe200078e00ff */
[----:B------:R-:W-:Y:S01]  /*0150*/  HFMA2.MMA R66, -RZ, RZ, 0, 0 ;  /* 0x00000000ff427435 */ /* 0x000fe200000001ff */
[----:B------:R-:W-:Y:S01]  /*0160*/  IMAD.MOV.U32 R36, RZ, RZ, RZ ;  /* 0x000000ffff247224 */ /* 0x000fe200078e00ff */
[----:B------:R-:W-:Y:S01]  /*0170*/  MOV R90, RZ ;  /* 0x000000ff005a7202 */ /* 0x000fe20000000f00 */
[----:B------:R-:W-:Y:S01]  /*0180*/  IMAD.MOV.U32 R24, RZ, RZ, RZ ;  /* 0x000000ffff187224 */ /* 0x000fe200078e00ff */
[C---:B0-----:R-:W-:Y:S01]  /*0190*/  IADD3 R5, R3.reuse, 0x86c, RZ ;  /* 0x0000086c03057810 */ /* 0x041fe20007ffe0ff */
[C---:B------:R-:W-:Y:S01]  /*01a0*/  IMAD.HI R113, R3.reuse, -0x6db6db6d, R2 ;  /* 0x9249249303717827 */ /* 0x040fe200078e0202 */
[C---:B------:R-:W-:Y:S01]  /*01b0*/  IADD3 R105, R3.reuse, 0x4fa, RZ ;  /* 0x000004fa03697810 */ /* 0x040fe20007ffe0ff */
[----:B------:R-:W-:Y:S01]  /*01c0*/  HFMA2.MMA R76, -RZ, RZ, 0, 0 ;  /* 0x00000000ff4c7435 */ /* 0x000fe200000001ff */
[----:B------:R-:W-:Y:S01]  /*01d0*/  IADD3 R47, R3, 0x4, RZ ;  /* 0x00000004032f7810 */ /* 0x000fe20007ffe0ff */
[----:B------:R-:W-:Y:S01]  /*01e0*/  IMAD.HI R111, R5, -0x6e5d4c3b, R4 ;  /* 0x91a2b3c5056f7827 */ /* 0x000fe200078e0204 */
        /* <DEDUP_REMOVED lines=21> */
[----:B------:R-:W-:Y:S01]  /*0340*/  ULDC.64 UR4, c[0x0][0x118] ;  /* 0x0000460000047ab9 */ /* 0x000fe20000000a00 */
[----:B------:R-:W-:Y:S01]  /*0350*/  IADD3 R121, R3, 0x34, RZ ;  /* 0x0000003403797810 */ /* 0x000fe20007ffe0ff */
[----:B------:R-:W-:Y:S01]  /*0360*/  IMAD.HI R105, R5, -0x6e5d4c3b, R4 ;  /* 0x91a2b3c505697827 */ /* 0x000fe200078e0204 */
[----:B------:R-:W-:-:S02]  /*0370*/  IADD3 R5, R3, 0x930, RZ ;  /* 0x0000093003057810 */ /* 0x000fc40007ffe0ff */
[----:B------:R-:W-:Y:S01]  /*0380*/  IADD3 R69, R3, 0x24c, RZ ;  /* 0x0000024c03457810 */ /* 0x000fe20007ffe0ff */
[----:B------:R-:W-:Y:S01]  /*0390*/  IMAD.HI R45, R95, -0x6e5d4c3b, R94 ;  /* 0x91a2b3c55f2d7827 */ /* 0x000fe200078e025e */
[C---:B------:R-:W-:Y:S02]  /*03a0*/  IADD3 R123, R3.reuse, 0x68, RZ ;  /* 0x00000068037b7810 */ /* 0x040fe40007ffe0ff */
[----:B------:R-:W-:Y:S01]  /*03b0*/  IADD3 R31, R3, 0xa56, RZ ;  /* 0x00000a56031f7810 */ /* 0x000fe20007ffe0ff */
[----:B------:R-:W-:Y:S01]  /*03c0*/  IMAD.HI R57, R5, -0x6e5d4c3b, R4 ;  /* 0x91a2b3c505397827 */ /* 0x000fe200078e0204 */
[C---:B------:R-:W-:Y:S02]  /*03d0*/  IADD3 R5, R3.reuse, 0x5be, RZ ;  /* 0x000005be03057810 */ /* 0x040fe40007ffe0ff */
[----:B------:R-:W-:Y:S01]  /*03e0*/  IADD3 R85, R3, 0x746, RZ ;  /* 0x0000074603557810 */ /* 0x000fe20007ffe0ff */
[----:B------:R-:W-:Y:S01]  /*03f0*/  IMAD.HI R94, R13, -0x6e5d4c3b, R12 ;  /* 0x91a2b3c50d5e7827 */ /* 0x000fe200078e020c */
[----:B------:R-:W-:-:S02]  /*0400*/  IADD3 R83, R3, 0xd04, RZ ;  /* 0x00000d0403537810 */ /* 0x000fc40007ffe0ff */
[----:B------:R-:W-:Y:S01]  /*0410*/  IADD3 R81, R3, 0x2c, RZ ;  /* 0x0000002c03517810 */ /* 0x000fe20007ffe0ff */
[----:B------:R-:W-:Y:S01]  /*0420*/  IMAD.HI R141, R5, -0x6e5d4c3b, R4 ;  /* 0x91a2b3c5058d7827 */ /* 0x000fe200078e0204 */
[----:B------:R-:W-:Y:S02]  /*0430*/  MOV R5, R47 ;  /* 0x0000002f00057202 */ /* 0x000fe40000000f00 */
[----:B------:R-:W-:Y:S01]  /*0440*/  IADD3 R37, R3, 0xd3, RZ ;  /* 0x000000d303257810 */ /* 0x000fe20007ffe0ff */
[----:B------:R-:W-:Y:S01]  /*0450*/  IMAD.HI R13, R13, 0x38e38e39, RZ ;  /* 0x38e38e390d0d7827 */ /* 0x000fe200078e02ff */
[C---:B------:R-:W-:Y:S02]  /*0460*/  IADD3 R25, R3.reuse, 0x37, RZ ;  /* 0x0000003703197810 */ /* 0x040fe40007ffe0ff */
        /* <DEDUP_REMOVED lines=11> */
[----:B------:R-:W-:-:S02]  /*0520*/  SHF.R.U32.HI R4, RZ, 0x1f, R13 ;  /* 0x0000001fff047819 */ /* 0x000fc4000001160d */
[----:B------:R-:W-:Y:S01]  /*0530*/  IADD3 R41, R3, 0x7, RZ ;  /* 0x0000000703297810 */ /* 0x000fe20007ffe0ff */
[----:B------:R-:W-:Y:S01]  /*0540*/  IMAD.HI R20, R21, 0x38e38e39, RZ ;  /* 0x38e38e3915147827 */ /* 0x000fe200078e02ff */
[----:B------:R-:W-:Y:S02]  /*0550*/  LEA.HI.SX32 R13, R13, R4, 0x1b ;  /* 0x000000040d0d7211 */ /* 0x000fe400078fdaff */
[----:B------:R-:W-:Y:S01]  /*0560*/  IADD3 R115, R3, 0x74, RZ ;  /* 0x0000007403737810 */ /* 0x000fe20007ffe0ff */
[----:B------:R-:W-:Y:S01]  /*0570*/  IMAD.HI R21, R5, 0x38e38e39, RZ ;  /* 0x38e38e3905157827 */ /* 0x000fe200078e02ff */
[----:B------:R-:W-:Y:S02]  /*0580*/  SHF.R.U32.HI R5, RZ, 0x1f, R20 ;  /* 0x0000001fff057819 */ /* 0x000fe40000011614 */
[C---:B------:R-:W-:Y:S01]  /*0590*/  IADD3 R119, R3.reuse, 0x40, RZ ;  /* 0x0000004003777810 */ /* 0x040fe20007ffe0ff */
[----:B------:R-:W-:Y:S01]  /*05a0*/  IMAD.HI R114, R3, -0x77777777, R2 ;  /* 0x8888888903727827 */ /* 0x000fe200078e0202 */
[----:B------:R-:W-:-:S02]  /*05b0*/  SHF.R.U32.HI R4, RZ, 0x1f, R21 ;  /* 0x0000001fff047819 */ /* 0x000fc40000011615 */
[C---:B------:R-:W-:Y:S01]  /*05c0*/  IADD3 R67, R3.reuse, 0x83, RZ ;  /* 0x0000008303437810 */ /* 0x040fe20007ffe0ff */
[C---:B------:R-:W-:Y:S01]  /*05d0*/  IMAD.HI R2, R3.reuse, 0x5397829d, RZ ;  /* 0x5397829d03027827 */ /* 0x040fe200078e02ff */
[C---:B------:R-:W-:Y:S02]  /*05e0*/  IADD3 R65, R3.reuse, 0x6d, RZ ;  /* 0x0000006d03417810 */ /* 0x040fe40007ffe0ff */
[----:B------:R-:W-:Y:S01]  /*05f0*/  IADD3 R91, R3, 0x7a8, RZ ;  /* 0x000007a8035b7810 */ /* 0x000fe20007ffe0ff */
[----:B------:R-:W-:Y:S01]  /*0600*/  IMAD.HI R98, R99, -0x6e5d4c3b, R98 ;  /* 0x91a2b3c563627827 */ /* 0x000fe200078e0262 */
[----:B------:R-:W-:Y:S02]  /*0610*/  LEA.HI.SX32 R99, R21, R4, 0x1b ;  /* 0x0000000415637211 */ /* 0x000fe400078fdaff */
[----:B------:R-:W-:Y:S01]  /*0620*/  MOV R46, RZ ;  /* 0x000000ff002e7202 */ /* 0x000fe20000000f00 */
[----:B------:R-:W-:Y:S01]  /*0630*/  IMAD.HI R96, R97, -0x6e5d4c3b, R96 ;  /* 0x91a2b3c561607827 */ /* 0x000fe200078e0260 */
[----:B------:R-:W-:-:S02]  /*0640*/  SHF.R.U32.HI R97, RZ, 0x1f, R2 ;  /* 0x0000001fff617819 */ /* 0x000fc40000011602 */
[----:B------:R-:W-:Y:S01]  /*0650*/  IADD3 R89, R3, 0xbde, RZ ;  /* 0x00000bde03597810 */ /* 0x000fe20007ffe0ff */
[----:B------:R-:W-:Y:S01]  /*0660*/  IMAD.HI R4, R121, 0x38e38e39, RZ ;  /* 0x38e38e3979047827 */ /* 0x000fe200078e02ff */
[----:B------:R-:W-:Y:S02]  /*0670*/  LEA.HI.SX32 R2, R2, R97, 0x1c ;  /* 0x0000006102027211 */ /* 0x000fe400078fe2ff */
[----:B------:R-:W-:Y:S01]  /*0680*/  LEA.HI.SX32 R97, R20, R5, 0x1b ;  /* 0x0000000514617211 */ /* 0x000fe200078fdaff */
[----:B------:R-:W-:Y:S01]  /*0690*/  IMAD.HI R56, R69, -0x6e5d4c3b, R68 ;  /* 0x91a2b3c545387827 */ /* 0x000fe200078e0244 */
[----:B------:R-:W-:Y:S02]  /*06a0*/  SHF.R.U32.HI R5, RZ, 0x1f, R4 ;  /* 0x0000001fff057819 */ /* 0x000fe40000011604 */
[----:B------:R-:W-:Y:S01]  /*06b0*/  IADD3 R63, R3, 0xc8, RZ ;  /* 0x000000c8033f7810 */ /* 0x000fe20007ffe0ff */
[----:B------:R-:W-:Y:S01]  /*06c0*/  IMAD.HI R68, R69, 0x38e38e39, RZ ;  /* 0x38e38e3945447827 */ /* 0x000fe200078e02ff */
[----:B------:R-:W-:-:S02]  /*06d0*/  LEA.HI.SX32 R20, R4, R5, 0x1b ;  /* 0x0000000504147211 */ /* 0x000fc400078fdaff */
[----:B------:R-:W-:Y:S01]  /*06e0*/  MOV R62, RZ ;  /* 0x000000ff003e7202 */ /* 0x000fe20000000f00 */
[----:B------:R-:W-:Y:S01]  /*06f0*/  IMAD.HI R21, R123, 0x38e38e39, RZ ;  /* 0x38e38e397b157827 */ /* 0x000fe200078e02ff */
[----:B------:R-:W-:Y:S02]  /*0700*/  SHF.R.U32.HI R69, RZ, 0x1f, R68 ;  /* 0x0000001fff457819 */ /* 0x000fe40000011644 */
[----:B------:R-:W-:Y:S01]  /*0710*/  IADD3 R77, R3, 0x50, RZ ;  /* 0x00000050034d7810 */ /* 0x000fe20007ffe0ff */
[----:B------:R-:W-:Y:S01]  /*0720*/  IMAD.HI R30, R31, -0x6e5d4c3b, R30 ;  /* 0x91a2b3c51f1e7827 */ /* 0x000fe200078e021e */
[----:B------:R-:W-:Y:S02]  /*0730*/  LEA.HI.SX32 R68, R68, R69, 0x1b ;  /* 0x0000004544447211 */ /* 0x000fe400078fdaff */
[----:B------:R-:W-:Y:S01]  /*0740*/  IADD3 R109, R3, 0x992, RZ ;  /* 0x00000992036d7810 */ /* 0x000fe20007ffe0ff */
[----:B------:R-:W-:Y:S01]  /*0750*/  IMAD.HI R84, R85, -0x6e5d4c3b, R84 ;  /* 0x91a2b3c555547827 */ /* 0x000fe200078e0254 */
[----:B------:R-:W-:-:S02]  /*0760*/  MOV R108, RZ ;  /* 0x000000ff006c7202 */ /* 0x000fc40000000f00 */
        /* <DEDUP_REMOVED lines=14> */
[----:B------:R-:W-:Y:S02]  /*0850*/  SHF.R.U32.HI R22, RZ, 0x1f, R21 ;  /* 0x0000001fff167819 */ /* 0x000fe40000011615 */
[----:B------:R-:W-:Y:S01]  /*0860*/  MOV R74, RZ ;  /* 0x000000ff004a7202 */ /* 0x000fe20000000f00 */
[----:B------:R-:W-:Y:S01]  /*0870*/  IMAD.HI R24, R125, 0x38e38e39, RZ ;  /* 0x38e38e397d187827 */ /* 0x000fe200078e02ff */
[----:B------:R-:W-:-:S02]  /*0880*/  LEA.HI.SX32 R22, R21, R22, 0x1b ;  /* 0x0000001615167211 */ /* 0x000fc400078fdaff */
[----:B------:R-:W-:Y:S01]  /*0890*/  IADD3 R107, R3, 0x620, RZ ;  /* 0x00000620036b7810 */ /* 0x000fe20007ffe0ff */
[----:B-1----:R-:W-:Y:S01]  /*08a0*/  IMAD R134, R0, 0x9000, R3 ;  /* 0x0000900000867824 */ /* 0x002fe200078e0203 */
[----:B------:R-:W-:Y:S01]  /*08b0*/  SHF.R.U32.HI R69, RZ, 0x1f, R24 ;  /* 0x0000001fff457819 */ /* 0x000fe20000011618 */
[----:B------:R-:W-:Y:S01]  /*08c0*/  IMAD.HI R36, R117, 0x38e38e39, RZ ;  /* 0x38e38e3975247827 */ /* 0x000fe200078e02ff */
[----:B------:R-:W-:Y:S02]  /*08d0*/  IADD3 R15, R3, 0x3d4, RZ ;  /* 0x000003d4030f7810 */ /* 0x000fe40007ffe0ff */
[----:B------:R-:W-:Y:S01]  /*08e0*/  IADD3 R5, R134, 0xc, RZ ;  /* 0x0000000c86057810 */ /* 0x000fe20007ffe0ff */
[----:B------:R-:W-:Y:S01]  /*08f0*/  IMAD.MOV.U32 R8, RZ, RZ, RZ ;  /* 0x000000ffff087224 */ /* 0x000fe200078e00ff */
[----:B------:R-:W-:Y:S01]  /*0900*/  SHF.R.U32.HI R21, RZ, 0x1f, R36 ;  /* 0x0000001fff157819 */ /* 0x000fe20000011624 */
[----:B------:R-:W-:Y:S01]  /*0910*/  IMAD.MOV.U32 R52, RZ, RZ, RZ ;  /* 0x000000ffff347224 */ /* 0x000fe200078e00ff */
[----:B------:R-:W-:Y:S01]  /*0920*/  LEA.HI.SX32 R24, R24, R69, 0x1b ;  /* 0x0000004518187211 */ /* 0x000fe200078fdaff */
[----:B------:R-:W-:Y:S01]  /*0930*/  IMAD.MOV.U32 R28, RZ, RZ, RZ ;  /* 0x000000ffff1c7224 */ /* 0x000fe200078e00ff */
[----:B------:R-:W-:Y:S01]  /*0940*/  IADD3 R4, R134, 0x6, RZ ;  /* 0x0000000686047810 */ /* 0x000fe20007ffe0ff */
[----:B------:R-:W-:Y:S01]  /*0950*/  IMAD R121, R20, -0x90, R121 ;  /* 0xffffff7014797824 */ /* 0x000fe200078e0279 */
[----:B------:R-:W-:Y:S01]  /*0960*/  HFMA2.MMA R20, -RZ, RZ, 0, 0 ;  /* 0x00000000ff147435 */ /* 0x000fe200000001ff */
[----:B------:R-:W-:Y:S01]  /*0970*/  IMAD.HI R78, R9, -0x6e5d4c3b, R8 ;  /* 0x91a2b3c5094e7827 */ /* 0x000fe200078e0208 */
[----:B------:R-:W-:-:S02]  /*0980*/  LEA.HI.SX32 R36, R36, R21, 0x1b ;  /* 0x0000001524247211 */ /* 0x000fc400078fdaff */
[----:B------:R-:W-:Y:S01]  /*0990*/  IADD3 R21, R3, 0xda, RZ ;  /* 0x000000da03157810 */ /* 0x000fe20007ffe0ff */
[----:B------:R-:W-:Y:S01]  /*09a0*/  IMAD.HI R79, R9, -0x77777777, R8 ;  /* 0x88888889094f7827 */ /* 0x000fe200078e0208 */
[C---:B------:R-:W-:Y:S02]  /*09b0*/  IADD3 R73, R3.reuse, 0x9, RZ ;  /* 0x0000000903497810 */ /* 0x040fe40007ffe0ff */
[----:B------:R-:W-:Y:S01]  /*09c0*/  IADD3 R71, R3, 0xbd, RZ ;  /* 0x000000bd03477810 */ /* 0x000fe20007ffe0ff */
[----:B------:R-:W-:Y:S01]  /*09d0*/  IMAD.HI R8, R53, -0x77777777, R52 ;  /* 0x8888888935087827 */ /* 0x000fe200078e0234 */
[----:B------:R-:W-:Y:S02]  /*09e0*/  IADD3 R35, R3, 0xb1a, RZ ;  /* 0x00000b1a03237810 */ /* 0x000fe40007ffe0ff */
[----:B------:R-:W-:Y:S01]  /*09f0*/  MOV R34, RZ ;  /* 0x000000ff00227202 */ /* 0x000fe20000000f00 */
[----:B------:R-:W-:Y:S01]  /*0a00*/  IMAD.HI R52, R29, -0x77777777, R28 ;  /* 0x888888891d347827 */ /* 0x000fe200078e021c */
[----:B------:R-:W-:-:S02]  /*0a10*/  IADD3 R33, R3, 0x55c, RZ ;  /* 0x0000055c03217810 */ /* 0x000fc40007ffe0ff */
[----:B------:R-:W-:Y:S01]  /*0a20*/  IADD3 R87, R3, 0x54, RZ ;  /* 0x0000005403577810 */ /* 0x000fe20007ffe0ff */
[----:B------:R-:W-:Y:S01]  /*0a30*/  IMAD.HI R28, R41, -0x77777777, R40 ;  /* 0x88888889291c7827 */ /* 0x000fe200078e0228 */
[C---:B------:R-:W-:Y:S02]  /*0a40*/  IADD3 R101, R3.reuse, 0xa0, RZ ;  /* 0x000000a003657810 */ /* 0x040fe40007ffe0ff */
[----:B------:R-:W-:Y:S01]  /*0a50*/  MOV R100, RZ ;  /* 0x000000ff00647202 */ /* 0x000fe20000000f00 */
[----:B------:R-:W-:Y:S01]  /*0a60*/  IMAD R5, R68, 0x1200, R5 ;  /* 0x0000120044057824 */ /* 0x000fe200078e0205 */
[----:B------:R-:W-:Y:S01]  /*0a70*/  IADD3 R17, R3, 0x45, RZ ;  /* 0x0000004503117810 */ /* 0x000fe20007ffe0ff */
[----:B------:R-:W-:Y:S01]  /*0a80*/  IMAD R123, R22, -0x90, R123 ;  /* 0xffffff70167b7824 */ /* 0x000fe200078e027b */
[----:B------:R-:W-:Y:S01]  /*0a90*/  MOV R16, RZ ;  /* 0x000000ff00107202 */ /* 0x000fe20000000f00 */
[----:B------:R-:W-:Y:S01]  /*0aa0*/  IMAD.HI R40, R115, 0x38e38e39, RZ ;  /* 0x38e38e3973287827 */ /* 0x000fe200078e02ff */
[----:B------:R-:W-:-:S02]  /*0ab0*/  IADD3 R49, R3, 0xa, RZ ;  /* 0x0000000a03317810 */ /* 0x000fc40007ffe0ff */
[C---:B------:R-:W-:Y:S01]  /*0ac0*/  IADD3 R11, R3.reuse, 0x28, RZ ;  /* 0x00000028030b7810 */ /* 0x040fe20007ffe0ff */
[----:B------:R-:W-:Y:S01]  /*0ad0*/  IMAD R69, R2, -0x31, R3 ;  /* 0xffffffcf02457824 */ /* 0x000fe200078e0203 */
[----:B------:R-:W-:Y:S01]  /*0ae0*/  IADD3 R51, R3, 0xe, RZ ;  /* 0x0000000e03337810 */ /* 0x000fe20007ffe0ff */
[----:B------:R-:W-:Y:S01]  /*0af0*/  IMAD.MOV.U32 R68, RZ, RZ, RZ ;  /* 0x000000ffff447224 */ /* 0x000fe200078e00ff */
[----:B------:R-:W-:Y:S01]  /*0b00*/  MOV R50, RZ ;  /* 0x000000ff00327202 */ /* 0x000fe20000000f00 */
[----:B------:R-:W-:Y:S01]  /*0b10*/  IMAD.HI R22, R119, 0x38e38e39, RZ ;  /* 0x38e38e3977167827 */ /* 0x000fe200078e02ff */
[----:B------:R-:W-:Y:S02]  /*0b20*/  IADD3 R143, R3, 0xb7c, RZ ;  /* 0x00000b7c038f7810 */ /* 0x000fe40007ffe0ff */
[----:B------:R-:W-:Y:S01]  /*0b30*/  MOV R142, RZ ;  /* 0x000000ff008e7202 */ /* 0x000fe20000000f00 */
[----:B------:R-:W-:Y:S02]  /*0b40*/  IMAD R4, R13, 0x1200, R4 ;  /* 0x000012000d047824 */ /* 0x000fe400078e0204 */
[----:B------:R-:W-:Y:S01]  /*0b50*/  IMAD R132, R97, 0x1200, R134 ;  /* 0x0000120061847824 */ /* 0x000fe200078e0286 */
[----:B------:R-:W-:Y:S01]  /*0b60*/  SHF.R.U32.HI R97, RZ, 0x1f, R40 ;  /* 0x0000001fff617819 */ /* 0x000fe20000011628 */
[----:B------:R-:W-:-:S02]  /*0b70*/  IMAD R125, R24, -0x90, R125 ;  /* 0xffffff70187d7824 */ /* 0x000fc400078e027d */
[----:B------:R-:W-:Y:S01]  /*0b80*/  IMAD.HI R13, R69, -0x6db6db6d, R68 ;  /* 0x92492493450d7827 */ /* 0x000fe200078e0244 */
[----:B------:R-:W-:Y:S02]  /*0b90*/  SHF.R.U32.HI R69, RZ, 0x1f, R22 ;  /* 0x0000001fff457819 */ /* 0x000fe40000011616 */
[----:B------:R-:W-:Y:S01]  /*0ba0*/  LEA.HI.SX32 R40, R40, R97, 0x1b ;  /* 0x0000006128287211 */ /* 0x000fe200078fdaff */
[----:B------:R-:W-:Y:S01]  /*0bb0*/  IMAD.HI R24, R21, -0x6e5d4c3b, R20 ;  /* 0x91a2b3c515187827 */ /* 0x000fe200078e0214 */
[----:B------:R-:W-:Y:S02]  /*0bc0*/  SHF.R.U32.HI R20, RZ, 0x1f, R79 ;  /* 0x0000001fff147819 */ /* 0x000fe4000001164f */
[----:B------:R-:W-:Y:S01]  /*0bd0*/  LEA.HI.SX32 R22, R22, R69, 0x1b ;  /* 0x0000004516167211 */ /* 0x000fe200078fdaff */
[----:B------:R-:W-:Y:S01]  /*0be0*/  IMAD.HI R66, R67, -0x6e5d4c3b, R66 ;  /* 0x91a2b3c543427827 */ /* 0x000fe200078e0242 */
[----:B------:R-:W-:Y:S02]  /*0bf0*/  LEA.HI.SX32 R97, R79, R20, 0x1d ;  /* 0x000000144f617211 */ /* 0x000fe400078feaff */
[----:B------:R-:W-:Y:S01]  /*0c00*/  SHF.R.U32.HI R69, RZ, 0x1f, R78 ;  /* 0x0000001fff457819 */ /* 0x000fe2000001164e */
[----:B------:R-:W-:Y:S01]  /*0c10*/  IMAD.MOV.U32 R64, RZ, RZ, RZ ;  /* 0x000000ffff407224 */ /* 0x000fe200078e00ff */
[----:B------:R-:W-:Y:S01]  /*0c20*/  IADD3 R79, R3, 0x71, RZ ;  /* 0x00000071034f7810 */ /* 0x000fe20007ffe0ff */
[----:B------:R-:W-:Y:S01]  /*0c30*/  IMAD R68, R97, -0xf, R9 ;  /* 0xfffffff161447824 */ /* 0x000fe200078e0209 */
[----:B------:R-:W-:Y:S01]  /*0c40*/  LEA.HI.SX32 R69, R78, R69, 0x19 ;  /* 0x000000454e457211 */ /* 0x000fe200078fcaff */
[----:B------:R-:W-:Y:S01]  /*0c50*/  IMAD.HI R64, R65, -0x6e5d4c3b, R64 ;  /* 0x91a2b3c541407827 */ /* 0x000fe200078e0240 */
[----:B------:R-:W-:-:S02]  /*0c60*/  SHF.R.U32.HI R97, RZ, 0x1f, R66 ;  /* 0x0000001fff617819 */ /* 0x000fc40000011642 */
[----:B------:R-:W-:Y:S01]  /*0c70*/  ISETP.GE.AND P0, PT, R68, 0x1, PT ;  /* 0x000000014400780c */ /* 0x000fe20003f06270 */
[----:B------:R-:W-:Y:S01]  /*0c80*/  IMAD.HI R90, R91, -0x6e5d4c3b, R90 ;  /* 0x91a2b3c55b5a7827 */ /* 0x000fe200078e025a */
[----:B------:R-:W-:Y:S02]  /*0c90*/  LEA.HI.SX32 R66, R66, R97, 0x19 ;  /* 0x0000006142427211 */ /* 0x000fe400078fcaff */
[----:B------:R-:W-:Y:S01]  /*0ca0*/  SHF.R.U32.HI R97, RZ, 0x1f, R8 ;  /* 0x0000001fff617819 */ /* 0x000fe20000011608 */
[----:B------:R-:W-:Y:S01]  /*0cb0*/  IMAD.HI R91, R47, -0x77777777, R46 ;  /* 0x888888892f5b7827 */ /* 0x000fe200078e022e */
[----:B------:R-:W-:Y:S02]  /*0cc0*/  IADD3 R68, R68, -0xf, RZ ;  /* 0xfffffff144447810 */ /* 0x000fe40007ffe0ff */
[----:B------:R-:W-:Y:S01]  /*0cd0*/  LEA.HI.SX32 R97, R8, R97, 0x1d ;  /* 0x0000006108617211 */ /* 0x000fe200078feaff */
[----:B------:R-:W-:Y:S01]  /*0ce0*/  IMAD R69, R69, -0xe1, R9 ;  /* 0xffffff1f45457824 */ /* 0x000fe200078e0209 */
[----:B------:R-:W-:Y:S01]  /*0cf0*/  SHF.R.U32.HI R9, RZ, 0x1f, R64 ;  /* 0x0000001fff097819 */ /* 0x000fe20000011640 */
[----:B------:R-:W-:Y:S01]  /*0d00*/  IMAD.MOV.U32 R88, RZ, RZ, RZ ;  /* 0x000000ffff587224 */ /* 0x000fe200078e00ff */
[----:B------:R-:W-:Y:S01]  /*0d10*/  MOV R8, RZ ;  /* 0x000000ff00087202 */ /* 0x000fe20000000f00 */
[----:B------:R-:W-:Y:S01]  /*0d20*/  IMAD R119, R22, -0x90, R119 ;  /* 0xffffff7016777824 */ /* 0x000fe200078e0277 */
[----:B------:R-:W-:Y:S01]  /*0d30*/  SHF.R.U32.HI R22, RZ, 0x1f, R91 ;  /* 0x0000001fff167819 */ /* 0x000fe2000001165b */
[----:B------:R-:W-:Y:S01]  /*0d40*/  IMAD R117, R36, -0x90, R117 ;  /* 0xffffff7024757824 */ /* 0x000fe200078e0275 */
[----:B------:R-:W-:Y:S01]  /*0d50*/  LEA.HI.SX32 R64, R64, R9, 0x19 ;  /* 0x0000000940407211 */ /* 0x000fe200078fcaff */
[----:B------:R-:W-:Y:S01]  /*0d60*/  IMAD.HI R88, R89, -0x6e5d4c3b, R88 ;  /* 0x91a2b3c559587827 */ /* 0x000fe200078e0258 */
[----:B------:R-:W-:-:S02]  /*0d70*/  SHF.R.U32.HI R36, RZ, 0x1f, R93 ;  /* 0x0000001fff247819 */ /* 0x000fc4000001165d */
[----:B------:R-:W-:Y:S01]  /*0d80*/  IADD3 R9, R3, 0x62, RZ ;  /* 0x0000006203097810 */ /* 0x000fe20007ffe0ff */
[----:B------:R-:W-:Y:S01]  /*0d90*/  IMAD.HI R89, R63, -0x6e5d4c3b, R62 ;  /* 0x91a2b3c53f597827 */ /* 0x000fe200078e023e */
[----:B------:R-:W-:Y:S02]  /*0da0*/  LEA.HI.SX32 R91, R91, R22, 0x1d ;  /* 0x000000165b5b7211 */ /* 0x000fe400078feaff */
[----:B------:R-:W-:Y:S01]  /*0db0*/  LEA.HI.SX32 R93, R93, R36, 0x19 ;  /* 0x000000245d5d7211 */ /* 0x000fe200078fcaff */
[----:B------:R-:W-:Y:S01]  /*0dc0*/  IMAD.HI R168, R9, -0x77777777, R8 ;  /* 0x8888888909a87827 */ /* 0x000fe200078e0208 */
[----:B------:R-:W-:Y:S02]  /*0dd0*/  SHF.R.U32.HI R8, RZ, 0x1f, R89 ;  /* 0x0000001fff087819 */ /* 0x000fe40000011659 */
[----:B------:R-:W-:Y:S01]  /*0de0*/  ISETP.LT.OR P2, PT, R69, 0xf, !P0 ;  /* 0x0000000f4500780c */ /* 0x000fe20004741670 */
[----:B------:R-:W-:Y:S01]  /*0df0*/  IMAD R67, R66, -0xe1, R67 ;  /* 0xffffff1f42437824 */ /* 0x000fe200078e0243 */
[----:B------:R-:W-:Y:S01]  /*0e00*/  IADD3 R132, R132, 0x12, RZ ;  /* 0x0000001284847810 */ /* 0x000fe20007ffe0ff */
[----:B------:R-:W-:Y:S01]  /*0e10*/  IMAD R66, R91, -0xf, R47 ;  /* 0xfffffff15b427824 */ /* 0x000fe200078e022f */
[----:B------:R-:W-:Y:S01]  /*0e20*/  P2R R181, PR, RZ, 0x4 ;  /* 0x00000004ffb57803 */ /* 0x000fe20000000000 */
[----:B------:R-:W-:-:S03]  /*0e30*/  IMAD.HI R76, R77, -0x6e5d4c3b, R76 ;  /* 0x91a2b3c54d4c7827 */ /* 0x000fc600078e024c */
[----:B------:R-:W-:Y:S01]  /*0e40*/  ISETP.GE.AND P1, PT, R66, 0x1, PT ;  /* 0x000000014200780c */ /* 0x000fe20003f26270 */
[----:B------:R-:W-:Y:S01]  /*0e50*/  IMAD R47, R93, -0xe1, R47 ;  /* 0xffffff1f5d2f7824 */ /* 0x000fe200078e022f */
[----:B------:R-:W-:Y:S01]  /*0e60*/  LEA.HI.SX32 R93, R89, R8, 0x19 ;  /* 0x00000008595d7211 */ /* 0x000fe200078fcaff */
[----:B------:R-:W-:Y:S01]  /*0e70*/  IMAD.MOV.U32 R38, RZ, RZ, RZ ;  /* 0x000000ffff267224 */ /* 0x000fe200078e00ff */
[----:B------:R-:W-:Y:S01]  /*0e80*/  SHF.R.U32.HI R8, RZ, 0x1f, R45 ;  /* 0x0000001fff087819 */ /* 0x000fe2000001162d */
[----:B------:R-:W-:Y:S01]  /*0e90*/  IMAD.MOV.U32 R26, RZ, RZ, RZ ;  /* 0x000000ffff1a7224 */ /* 0x000fe200078e00ff */
[----:B------:R-:W-:Y:S01]  /*0ea0*/  P2R R173, PR, RZ, 0x2 ;  /* 0x00000002ffad7803 */ /* 0x000fe20000000000 */
[----:B------:R-:W-:Y:S01]  /*0eb0*/  IMAD.MOV.U32 R128, RZ, RZ, RZ ;  /* 0x000000ffff807224 */ /* 0x000fe200078e00ff */
[----:B------:R-:W-:Y:S01]  /*0ec0*/  LEA.HI.SX32 R91, R45, R8, 0x19 ;  /* 0x000000082d5b7211 */ /* 0x000fe200078fcaff */
[----:B------:R-:W-:Y:S01]  /*0ed0*/  IMAD.HI R108, R109, -0x6e5d4c3b, R108 ;  /* 0x91a2b3c56d6c7827 */ /* 0x000fe200078e026c */
[----:B------:R-:W-:-:S03]  /*0ee0*/  ISETP.LT.OR P1, PT, R67, 0xf, !P0 ;  /* 0x0000000f4300780c */ /* 0x000fc60004721670 */
[----:B------:R-:W-:Y:S01]  /*0ef0*/  IMAD R109, R97, -0xf, R53 ;  /* 0xfffffff1616d7824 */ /* 0x000fe200078e0235 */
[----:B------:R-:W-:Y:S01]  /*0f00*/  SHF.R.U32.HI R53, RZ, 0x1f, R76 ;  /* 0x0000001fff357819 */ /* 0x000fe2000001164c */
[----:B------:R-:W-:Y:S01]  /*0f10*/  IMAD.HI R38, R39, -0x6e5d4c3b, R38 ;  /* 0x91a2b3c527267827 */ /* 0x000fe200078e0226 */
[----:B------:R-:W-:Y:S02]  /*0f20*/  P2R R177, PR, RZ, 0x2 ;  /* 0x00000002ffb17803 */ /* 0x000fe40000000000 */
[----:B------:R-:W-:Y:S01]  /*0f30*/  LEA.HI.SX32 R76, R76, R53, 0x19 ;  /* 0x000000354c4c7211 */ /* 0x000fe200078fcaff */
[----:B------:R-:W-:Y:S01]  /*0f40*/  IMAD.HI R46, R27, -0x6e5d4c3b, R26 ;  /* 0x91a2b3c51b2e7827 */ /* 0x000fe200078e021a */
[----:B------:R-:W-:Y:S02]  /*0f50*/  SHF.R.U32.HI R53, RZ, 0x1f, R52 ;  /* 0x0000001fff357819 */ /* 0x000fe40000011634 */
[----:B------:R-:W-:Y:S01]  /*0f60*/  ISETP.GE.AND P0, PT, R109, 0x1, PT ;  /* 0x000000016d00780c */ /* 0x000fe20003f06270 */
[----:B------:R-:W-:Y:S01]  /*0f70*/  IMAD.HI R39, R129, -0x6e5d4c3b, R128 ;  /* 0x91a2b3c581277827 */ /* 0x000fe200078e0280 */
[----:B------:R-:W-:Y:S01]  /*0f80*/  LEA.HI.SX32 R89, R52, R53, 0x1d ;  /* 0x0000003534597211 */ /* 0x000fe200078feaff */
[----:B------:R-:W-:Y:S01]  /*0f90*/  HFMA2.MMA R52, -RZ, RZ, 0, 0 ;  /* 0x00000000ff347435 */ /* 0x000fe200000001ff */
[----:B------:R-:W-:Y:S01]  /*0fa0*/  IADD3 R53, R3, 0x2, RZ ;  /* 0x0000000203357810 */ /* 0x000fe20007ffe0ff */
[----:B------:R-:W-:Y:S01]  /*0fb0*/  IMAD.MOV.U32 R42, RZ, RZ, RZ ;  /* 0x000000ffff2a7224 */ /* 0x000fe200078e00ff */
[----:B------:R-:W-:Y:S01]  /*0fc0*/  SHF.R.U32.HI R8, RZ, 0x1f, R39 ;  /* 0x0000001fff087819 */ /* 0x000fe20000011627 */
[----:B------:R-:W-:Y:S01]  /*0fd0*/  IMAD.HI R26, R19, -0x6e5d4c3b, R18 ;  /* 0x91a2b3c5131a7827 */ /* 0x000fe200078e0212 */
[----:B------:R-:W-:-:S02]  /*0fe0*/  P2R R172, PR, RZ, 0x1 ;  /* 0x00000001ffac7803 */ /* 0x000fc40000000000 */
[----:B------:R-:W-:Y:S01]  /*0ff0*/  LEA.HI.SX32 R39, R39, R8, 0x19 ;  /* 0x0000000827277211 */ /* 0x000fe200078fcaff */
[----:B------:R-:W-:Y:S01]  /*1000*/  IMAD.MOV.U32 R6, RZ, RZ, RZ ;  /* 0x000000ffff067224 */ /* 0x000fe200078e00ff */
[----:B------:R-:W-:Y:S01]  /*1010*/  SHF.R.U32.HI R8, RZ, 0x1f, R85 ;  /* 0x0000001fff087819 */ /* 0x000fe20000011655 */
[----:B------:R-:W-:Y:S01]  /*1020*/  IMAD.HI R62, R43, -0x6e5d4c3b, R42 ;  /* 0x91a2b3c52b3e7827 */ /* 0x000fe200078e022a */
[----:B------:R-:W-:Y:S02]  /*1030*/  IADD3 R109, R109, -0xf, RZ ;  /* 0xfffffff16d6d7810 */ /* 0x000fe40007ffe0ff */
[----:B------:R-:W-:Y:S01]  /*1040*/  LEA.HI.SX32 R85, R85, R8, 0x19 ;  /* 0x0000000855557211 */ /* 0x000fe200078fcaff */
[----:B------:R-:W-:Y:S01]  /*1050*/  IMAD R95, R91, -0xe1, R95 ;  /* 0xffffff1f5b5f7824 */ /* 0x000fe200078e025f */
[----:B------:R-:W-:Y:S01]  /*1060*/  SHF.R.U32.HI R91, RZ, 0x1f, R26 ;  /* 0x0000001fff5b7819 */ /* 0x000fe2000001161a */
[----:B------:R-:W-:-:S03]  /*1070*/  IMAD.HI R54, R55, -0x6e5d4c3b, R54 ;  /* 0x91a2b3c537367827 */ /* 0x000fc600078e0236 */
[----:B------:R-:W-:Y:S01]  /*1080*/  LEA.HI.SX32 R91, R26, R91, 0x19 ;  /* 0x0000005b1a5b7211 */ /* 0x000fe200078fcaff */
[----:B------:R-:W-:Y:S02]  /*1090*/  IMAD.MOV.U32 R126, RZ, RZ, RZ ;  /* 0x000000ffff7e7224 */ /* 0x000fe400078e00ff */
[----:B------:R-:W-:Y:S01]  /*10a0*/  IMAD.HI R55, R7, -0x6e5d4c3b, R6 ;  /* 0x91a2b3c507377827 */ /* 0x000fe200078e0206 */
[----:B------:R-:W-:-:S03]  /*10b0*/  IADD3 R7, R3, 0x9f4, RZ ;  /* 0x000009f403077810 */ /* 0x000fc60007ffe0ff */
[----:B------:R-:W-:Y:S01]  /*10c0*/  IMAD R45, R93, -0xe1, R63 ;  /* 0xffffff1f5d2d7824 */ /* 0x000fe200078e023f */
[----:B------:R-:W-:Y:S01]  /*10d0*/  SHF.R.U32.HI R63, RZ, 0x1f, R62 ;  /* 0x0000001fff3f7819 */ /* 0x000fe2000001163e */
[----:B------:R-:W-:-:S04]  /*10e0*/  IMAD.HI R18, R127, -0x77777777, R126 ;  /* 0x888888897f127827 */ /* 0x000fc800078e027e */
[----:B------:R-:W-:Y:S01]  /*10f0*/  IMAD R42, R89, -0xf, R29 ;  /* 0xfffffff1592a7824 */ /* 0x000fe200078e021d */
[----:B------:R-:W-:Y:S01]  /*1100*/  LEA.HI.SX32 R89, R62, R63, 0x19 ;  /* 0x0000003f3e597211 */ /* 0x000fe200078fcaff */
[----:B------:R-:W-:Y:S01]  /*1110*/  IMAD.HI R59, R7, -0x6e5d4c3b, R6 ;  /* 0x91a2b3c5073b7827 */ /* 0x000fe200078e0206 */
[----:B------:R-:W-:Y:S02]  /*1120*/  IADD3 R7, R3, 0x2ae, RZ ;  /* 0x000002ae03077810 */ /* 0x000fe40007ffe0ff */
[----:B------:R-:W-:Y:S01]  /*1130*/  SHF.R.U32.HI R29, RZ, 0x1f, R28 ;  /* 0x0000001fff1d7819 */ /* 0x000fe2000001161c */
[----:B------:R-:W-:Y:S01]  /*1140*/  IMAD R93, R39, -0xe1, R129 ;  /* 0xffffff1f275d7824 */ /* 0x000fe200078e0281 */
[----:B------:R-:W-:Y:S01]  /*1150*/  ISETP.GE.AND P0, PT, R42, 0x1, PT ;  /* 0x000000012a00780c */ /* 0x000fe20003f06270 */
[----:B------:R-:W-:Y:S01]  /*1160*/  IMAD R39, R91, -0xe1, R19 ;  /* 0xffffff1f5b277824 */ /* 0x000fe200078e0213 */
[----:B------:R-:W-:Y:S01]  /*1170*/  SHF.R.U32.HI R19, RZ, 0x1f, R18 ;  /* 0x0000001fff137819 */ /* 0x000fe20000011612 */
[----:B------:R-:W-:Y:S01]  /*1180*/  IMAD.MOV.U32 R14, RZ, RZ, RZ ;  /* 0x000000ffff0e7224 */ /* 0x000fe200078e00ff */
[----:B------:R-:W-:Y:S01]  /*1190*/  LEA.HI.SX32 R63, R28, R29, 0x1d ;  /* 0x0000001d1c3f7211 */ /* 0x000fe200078feaff */
[----:B------:R-:W-:Y:S01]  /*11a0*/  IMAD.HI R74, R75, -0x6e5d4c3b, R74 ;  /* 0x91a2b3c54b4a7827 */ /* 0x000fe200078e024a */
[----:B------:R-:W-:-:S02]  /*11b0*/  IADD3 R29, R3, 0xb6, RZ ;  /* 0x000000b6031d7810 */ /* 0x000fc40007ffe0ff */
[----:B------:R-:W-:Y:S01]  /*11c0*/  MOV R28, RZ ;  /* 0x000000ff001c7202 */ /* 0x000fe20000000f00 */
[----:B------:R-:W-:Y:S01]  /*11d0*/  IMAD.MOV.U32 R70, RZ, RZ, RZ ;  /* 0x000000ffff467224 */ /* 0x000fe200078e00ff */
[----:B------:R-:W-:Y:S01]  /*11e0*/  SHF.R.U32.HI R91, RZ, 0x1f, R74 ;  /* 0x0000001fff5b7819 */ /* 0x000fe2000001164a */
[----:B------:R-:W-:Y:S01]  /*11f0*/  IMAD.HI R106, R107, -0x6e5d4c3b, R106 ;  /* 0x91a2b3c56b6a7827 */ /* 0x000fe200078e026a */
[----:B------:R-:W-:Y:S02]  /*1200*/  P2R R171, PR, RZ, 0x1 ;  /* 0x00000001ffab7803 */ /* 0x000fe40000000000 */
[----:B------:R-:W-:Y:S01]  /*1210*/  LEA.HI.SX32 R74, R74, R91, 0x19 ;  /* 0x0000005b4a4a7211 */ /* 0x000fe200078fcaff */
[----:B------:R-:W-:Y:S01]  /*1220*/  IMAD R43, R89, -0xe1, R43 ;  /* 0xffffff1f592b7824 */ /* 0x000fe200078e022b */
[----:B------:R-:W-:Y:S01]  /*1230*/  LEA.HI.SX32 R89, R18, R19, 0x1d ;  /* 0x0000001312597211 */ /* 0x000fe200078feaff */
[----:B------:R-:W-:Y:S01]  /*1240*/  IMAD.HI R110, R7, -0x6e5d4c3b, R6 ;  /* 0x91a2b3c5076e7827 */ /* 0x000fe200078e0206 */
[----:B------:R-:W-:Y:S01]  /*1250*/  HFMA2.MMA R18, -RZ, RZ, 0, 0 ;  /* 0x00000000ff127435 */ /* 0x000fe200000001ff */
[----:B------:R-:W-:-:S02]  /*1260*/  IADD3 R19, R3, 0x3, RZ ;  /* 0x0000000303137810 */ /* 0x000fc40007ffe0ff */
[----:B------:R-:W-:-:S04]  /*1270*/  IMAD.HI R107, R15, -0x6e5d4c3b, R14 ;  /* 0x91a2b3c50f6b7827 */ /* 0x000fc800078e020e */
[----:B------:R-:W-:-:S04]  /*1280*/  IMAD.HI R6, R73, -0x77777777, R72 ;  /* 0x8888888949067827 */ /* 0x000fc800078e0248 */
[----:B------:R-:W-:Y:S01]  /*1290*/  IMAD.HI R14, R71, -0x6e5d4c3b, R70 ;  /* 0x91a2b3c5470e7827 */ /* 0x000fe200078e0246 */
[----:B------:R-:W-:-:S03]  /*12a0*/  SHF.R.U32.HI R91, RZ, 0x1f, R6 ;  /* 0x0000001fff5b7819 */ /* 0x000fc60000011606 */
[----:B------:R-:W-:Y:S01]  /*12b0*/  IMAD.MOV.U32 R32, RZ, RZ, RZ ;  /* 0x000000ffff207224 */ /* 0x000fe200078e00ff */
[----:B------:R-:W-:Y:S01]  /*12c0*/  LEA.HI.SX32 R72, R6, R91, 0x1d ;  /* 0x0000005b06487211 */ /* 0x000fe200078feaff */
[----:B------:R-:W-:-:S04]  /*12d0*/  IMAD.HI R34, R35, -0x6e5d4c3b, R34 ;  /* 0x91a2b3c523227827 */ /* 0x000fc800078e0222 */
[----:B------:R-:W-:Y:S01]  /*12e0*/  IMAD R37, R85, -0xe1, R37 ;  /* 0xffffff1f55257824 */ /* 0x000fe200078e0225 */
[----:B------:R-:W-:Y:S01]  /*12f0*/  SHF.R.U32.HI R85, RZ, 0x1f, R14 ;  /* 0x0000001fff557819 */ /* 0x000fe2000001160e */
[----:B------:R-:W-:-:S04]  /*1300*/  IMAD.HI R32, R33, -0x6e5d4c3b, R32 ;  /* 0x91a2b3c521207827 */ /* 0x000fc800078e0220 */
[----:B------:R-:W-:-:S04]  /*1310*/  IMAD.HI R35, R87, -0x6e5d4c3b, R86 ;  /* 0x91a2b3c557237827 */ /* 0x000fc800078e0256 */
[----:B------:R-:W-:-:S04]  /*1320*/  IMAD.HI R33, R101, -0x6e5d4c3b, R100 ;  /* 0x91a2b3c565217827 */ /* 0x000fc800078e0264 */
[----:B------:R-:W-:Y:S01]  /*1330*/  IMAD R36, R63, -0xf, R41 ;  /* 0xfffffff13f247824 */ /* 0x000fe200078e0229 */
[----:B------:R-:W-:Y:S01]  /*1340*/  IADD3 R63, R3, 0x188, RZ ;  /* 0x00000188033f7810 */ /* 0x000fe20007ffe0ff */
[----:B------:R-:W-:-:S03]  /*1350*/  IMAD.HI R41, R29, -0x6e5d4c3b, R28 ;  /* 0x91a2b3c51d297827 */ /* 0x000fc600078e021c */
[----:B------:R-:W-:Y:S01]  /*1360*/  ISETP.GE.AND P0, PT, R36, 0x1, PT ;  /* 0x000000012400780c */ /* 0x000fe20003f06270 */
[----:B------:R-:W-:Y:S01]  /*1370*/  IMAD R28, R89, -0xf, R127 ;  /* 0xfffffff1591c7824 */ /* 0x000fe200078e027f */
[----:B------:R-:W-:Y:S01]  /*1380*/  LEA.HI.SX32 R89, R14, R85, 0x19 ;  /* 0x000000550e597211 */ /* 0x000fe200078fcaff */
[----:B------:R-:W-:Y:S01]  /*1390*/  IMAD.MOV.U32 R48, RZ, RZ, RZ ;  /* 0x000000ffff307224 */ /* 0x000fe200078e00ff */
[----:B------:R-:W-:Y:S01]  /*13a0*/  SHF.R.U32.HI R14, RZ, 0x1f, R35 ;  /* 0x0000001fff0e7819 */ /* 0x000fe20000011623 */
[----:B------:R-:W-:Y:S01]  /*13b0*/  IMAD.HI R16, R17, -0x6e5d4c3b, R16 ;  /* 0x91a2b3c511107827 */ /* 0x000fe200078e0210 */
[----:B------:R-:W-:Y:S02]  /*13c0*/  P2R R169, PR, RZ, 0x1 ;  /* 0x00000001ffa97803 */ /* 0x000fe40000000000 */
[----:B------:R-:W-:Y:S01]  /*13d0*/  LEA.HI.SX32 R127, R35, R14, 0x19 ;  /* 0x0000000e237f7211 */ /* 0x000fe200078fcaff */
[----:B------:R-:W-:Y:S01]  /*13e0*/  IMAD.HI R6, R19, -0x77777777, R18 ;  /* 0x8888888913067827 */ /* 0x000fe200078e0212 */
[----:B------:R-:W-:-:S02]  /*13f0*/  SHF.R.U32.HI R18, RZ, 0x1f, R33 ;  /* 0x0000001fff127819 */ /* 0x000fc40000011621 */
[----:B------:R-:W-:Y:S01]  /*1400*/  ISETP.GE.AND P0, PT, R28, 0x1, PT ;  /* 0x000000011c00780c */ /* 0x000fe20003f06270 */
[----:B------:R-:W-:Y:S01]  /*1410*/  IMAD.HI R12, R49, -0x77777777, R48 ;  /* 0x88888889310c7827 */ /* 0x000fe200078e0230 */
[----:B------:R-:W-:Y:S02]  /*1420*/  LEA.HI.SX32 R100, R33, R18, 0x19 ;  /* 0x0000001221647211 */ /* 0x000fe400078fcaff */
[----:B------:R-:W-:Y:S01]  /*1430*/  SHF.R.U32.HI R18, RZ, 0x1f, R31 ;  /* 0x0000001fff127819 */ /* 0x000fe2000001161f */
[----:B------:R-:W-:Y:S01]  /*1440*/  IMAD R48, R72, -0xf, R73 ;  /* 0xfffffff148307824 */ /* 0x000fe200078e0249 */
[----:B------:R-:W-:Y:S01]  /*1450*/  SHF.R.U32.HI R73, RZ, 0x1f, R16 ;  /* 0x0000001fff497819 */ /* 0x000fe20000011610 */
[----:B------:R-:W-:Y:S01]  /*1460*/  IMAD R87, R127, -0xe1, R87 ;  /* 0xffffff1f7f577824 */ /* 0x000fe200078e0257 */
[----:B------:R-:W-:Y:S01]  /*1470*/  LEA.HI.SX32 R127, R31, R18, 0x19 ;  /* 0x000000121f7f7211 */ /* 0x000fe200078fcaff */
[----:B------:R-:W-:Y:S01]  /*1480*/  IMAD R35, R89, -0xe1, R71 ;  /* 0xffffff1f59237824 */ /* 0x000fe200078e0247 */
[----:B------:R-:W-:Y:S01]  /*1490*/  LEA.HI.SX32 R16, R16, R73, 0x19 ;  /* 0x0000004910107211 */ /* 0x000fe200078fcaff */
[----:B------:R-:W-:Y:S01]  /*14a0*/  IMAD.MOV.U32 R10, RZ, RZ, RZ ;  /* 0x000000ffff0a7224 */ /* 0x000fe200078e00ff */
[----:B------:R-:W-:Y:S01]  /*14b0*/  SHF.R.U32.HI R31, RZ, 0x1f, R24 ;  /* 0x0000001fff1f7819 */ /* 0x000fe20000011618 */
[----:B------:R-:W-:Y:S01]  /*14c0*/  IMAD.HI R22, R53, -0x77777777, R52 ;  /* 0x8888888935167827 */ /* 0x000fe200078e0234 */
[----:B------:R-:W-:-:S02]  /*14d0*/  SHF.R.U32.HI R85, RZ, 0x1f, R12 ;  /* 0x0000001fff557819 */ /* 0x000fc4000001160c */
[----:B------:R-:W-:Y:S01]  /*14e0*/  LEA.HI.SX32 R31, R24, R31, 0x19 ;  /* 0x0000001f181f7211 */ /* 0x000fe200078fcaff */
[----:B------:R-:W-:Y:S01]  /*14f0*/  IMAD R89, R16, -0xe1, R17 ;  /* 0xffffff1f10597824 */ /* 0x000fe200078e0211 */
[----:B------:R-:W-:Y:S01]  /*1500*/  IADD3 R17, R3, 0xc, RZ ;  /* 0x0000000c03117810 */ /* 0x000fe20007ffe0ff */
[----:B------:R-:W-:Y:S01]  /*1510*/  IMAD.MOV.U32 R16, RZ, RZ, RZ ;  /* 0x000000ffff107224 */ /* 0x000fe200078e00ff */
[----:B------:R-:W-:Y:S01]  /*1520*/  LEA.HI.SX32 R85, R12, R85, 0x1d ;  /* 0x000000550c557211 */ /* 0x000fe200078feaff */
[----:B------:R-:W-:Y:S01]  /*1530*/  IMAD.HI R70, R11, -0x6e5d4c3b, R10 ;  /* 0x91a2b3c50b467827 */ /* 0x000fe200078e020a */
[----:B------:R-:W-:Y:S02]  /*1540*/  IADD3 R73, R3, 0x99, RZ ;  /* 0x0000009903497810 */ /* 0x000fe40007ffe0ff */
[----:B------:R-:W-:Y:S01]  /*1550*/  MOV R72, RZ ;  /* 0x000000ff00487202 */ /* 0x000fe20000000f00 */
[----:B------:R-:W-:Y:S01]  /*1560*/  IMAD.HI R10, R51, -0x77777777, R50 ;  /* 0x88888889330a7827 */ /* 0x000fe200078e0232 */
[----:B------:R-:W-:-:S02]  /*1570*/  SHF.R.U32.HI R71, RZ, 0x1f, R70 ;  /* 0x0000001fff477819 */ /* 0x000fc40000011646 */
[----:B------:R-:W-:Y:S01]  /*1580*/  SHF.R.U32.HI R18, RZ, 0x1f, R41 ;  /* 0x0000001fff127819 */ /* 0x000fe20000011629 */
[----:B------:R-:W-:Y:S01]  /*1590*/  IMAD R91, R74, -0xe1, R75 ;  /* 0xffffff1f4a5b7824 */ /* 0x000fe200078e024b */
[----:B------:R-:W-:Y:S01]  /*15a0*/  IADD3 R75, R3, 0x21, RZ ;  /* 0x00000021034b7810 */ /* 0x000fe20007ffe0ff */
[----:B------:R-:W-:Y:S01]  /*15b0*/  IMAD.HI R14, R17, -0x77777777, R16 ;  /* 0x88888889110e7827 */ /* 0x000fe200078e0210 */
[----:B------:R-:W-:Y:S02]  /*15c0*/  SHF.R.U32.HI R16, RZ, 0x1f, R83 ;  /* 0x0000001fff107819 */ /* 0x000fe40000011653 */
[----:B------:R-:W-:Y:S01]  /*15d0*/  SHF.R.U32.HI R33, RZ, 0x1f, R10 ;  /* 0x0000001fff217819 */ /* 0x000fe2000001160a */
[----:B------:R-:W-:Y:S01]  /*15e0*/  IMAD R31, R31, -0xe1, R21 ;  /* 0xffffff1f1f1f7824 */ /* 0x000fe200078e0215 */
[----:B------:R-:W-:Y:S01]  /*15f0*/  SHF.R.U32.HI R21, RZ, 0x1f, R22 ;  /* 0x0000001fff157819 */ /* 0x000fe20000011616 */
[----:B------:R-:W-:Y:S01]  /*1600*/  IMAD.MOV.U32 R74, RZ, RZ, RZ ;  /* 0x000000ffff4a7224 */ /* 0x000fe200078e00ff */
[----:B------:R-:W-:Y:S01]  /*1610*/  LEA.HI.SX32 R83, R83, R16, 0x19 ;  /* 0x0000001053537211 */ /* 0x000fe200078fcaff */
[----:B------:R-:W-:Y:S01]  /*1620*/  IMAD R49, R85, -0xf, R49 ;  /* 0xfffffff155317824 */ /* 0x000fe200078e0231 */
[----:B------:R-:W-:Y:S01]  /*1630*/  LEA.HI.SX32 R21, R22, R21, 0x1d ;  /* 0x0000001516157211 */ /* 0x000fe200078feaff */
[----:B------:R-:W-:Y:S01]  /*1640*/  IMAD.HI R8, R75, -0x6e5d4c3b, R74 ;  /* 0x91a2b3c54b087827 */ /* 0x000fe200078e024a */
[----:B------:R-:W-:Y:S01]  /*1650*/  LEA.HI.SX32 R85, R70, R71, 0x19 ;  /* 0x0000004746557211 */ /* 0x000fe200078fcaff */
[----:B------:R-:W-:Y:S01]  /*1660*/  HFMA2.MMA R70, -RZ, RZ, 0, 0 ;  /* 0x00000000ff467435 */ /* 0x000fe200000001ff */
[----:B------:R-:W-:Y:S01]  /*1670*/  LEA.HI.SX32 R50, R10, R33, 0x1d ;  /* 0x000000210a327211 */ /* 0x000fe200078feaff */
[----:B------:R-:W-:Y:S01]  /*1680*/  IMAD R83, R83, -0xe1, R25 ;  /* 0xffffff1f53537824 */ /* 0x000fe200078e0219 */
[----:B------:R-:W-:Y:S01]  /*1690*/  SHF.R.U32.HI R25, RZ, 0x1f, R80 ;  /* 0x0000001fff197819 */ /* 0x000fe20000011650 */
[----:B------:R-:W-:Y:S01]  /*16a0*/  IMAD R52, R21, -0xf, R53 ;  /* 0xfffffff115347824 */ /* 0x000fe200078e0235 */
[----:B------:R-:W-:Y:S01]  /*16b0*/  SHF.R.U32.HI R53, RZ, 0x1f, R8 ;  /* 0x0000001fff357819 */ /* 0x000fe20000011608 */
[----:B------:R-:W-:Y:S01]  /*16c0*/  IMAD.HI R12, R73, -0x6e5d4c3b, R72 ;  /* 0x91a2b3c5490c7827 */ /* 0x000fe200078e0248 */
[----:B------:R-:W-:Y:S01]  /*16d0*/  LEA.HI.SX32 R41, R41, R18, 0x19 ;  /* 0x0000001229297211 */ /* 0x000fe200078fcaff */
[----:B------:R-:W-:Y:S01]  /*16e0*/  HFMA2.MMA R22, -RZ, RZ, 0, 0 ;  /* 0x00000000ff167435 */ /* 0x000fe200000001ff */
[----:B------:R-:W-:Y:S01]  /*16f0*/  LEA.HI.SX32 R129, R8, R53, 0x19 ;  /* 0x0000003508817211 */ /* 0x000fe200078fcaff */
[----:B------:R-:W-:Y:S01]  /*1700*/  IMAD.MOV.U32 R78, RZ, RZ, RZ ;  /* 0x000000ffff4e7224 */ /* 0x000fe200078e00ff */
[----:B------:R-:W-:Y:S01]  /*1710*/  SHF.R.U32.HI R53, RZ, 0x1f, R14 ;  /* 0x0000001fff357819 */ /* 0x000fe2000001160e */
[----:B------:R-:W-:Y:S01]  /*1720*/  IMAD R85, R85, -0xe1, R11 ;  /* 0xffffff1f55557824 */ /* 0x000fe200078e020b */
[C---:B------:R-:W-:Y:S01]  /*1730*/  IADD3 R11, R3.reuse, 0xd, RZ ;  /* 0x0000000d030b7810 */ /* 0x040fe20007ffe0ff */
[----:B------:R-:W-:Y:S01]  /*1740*/  IMAD R50, R50, -0xf, R51 ;  /* 0xfffffff132327824 */ /* 0x000fe200078e0233 */
[----:B------:R-:W-:Y:S01]  /*1750*/  LEA.HI.SX32 R51, R80, R25, 0x1d ;  /* 0x0000001950337211 */ /* 0x000fe200078feaff */
[----:B------:R-:W-:Y:S01]  /*1760*/  IMAD.MOV.U32 R10, RZ, RZ, RZ ;  /* 0x000000ffff0a7224 */ /* 0x000fe200078e00ff */
[----:B------:R-:W-:Y:S01]  /*1770*/  MOV R18, RZ ;  /* 0x000000ff00127202 */ /* 0x000fe20000000f00 */
[----:B------:R-:W-:Y:S01]  /*1780*/  IMAD R97, R76, -0xe1, R77 ;  /* 0xffffff1f4c617824 */ /* 0x000fe200078e024d */
[----:B------:R-:W-:Y:S01]  /*1790*/  IADD3 R77, R3, 0x3e, RZ ;  /* 0x0000003e034d7810 */ /* 0x000fe20007ffe0ff */
[----:B------:R-:W-:Y:S01]  /*17a0*/  IMAD R81, R127, -0xe1, R81 ;  /* 0xffffff1f7f517824 */ /* 0x000fe200078e0251 */
[----:B------:R-:W-:Y:S01]  /*17b0*/  SHF.R.U32.HI R127, RZ, 0x1f, R12 ;  /* 0x0000001fff7f7819 */ /* 0x000fe2000001160c */
[----:B------:R-:W-:Y:S01]  /*17c0*/  IMAD.HI R20, R79, -0x6e5d4c3b, R78 ;  /* 0x91a2b3c54f147827 */ /* 0x000fe200078e024e */
[----:B------:R-:W-:-:S02]  /*17d0*/  IADD3 R71, R3, 0x66, RZ ;  /* 0x0000006603477810 */ /* 0x000fc40007ffe0ff */
[----:B------:R-:W-:Y:S01]  /*17e0*/  LEA.HI.SX32 R133, R12, R127, 0x19 ;  /* 0x0000007f0c857211 */ /* 0x000fe200078fcaff */
[----:B------:R-:W-:Y:S01]  /*17f0*/  IMAD.HI R8, R61, 0x38e38e39, RZ ;  /* 0x38e38e393d087827 */ /* 0x000fe200078e02ff */
[----:B------:R-:W-:Y:S02]  /*1800*/  LEA.HI.SX32 R127, R14, R53, 0x1d ;  /* 0x000000350e7f7211 */ /* 0x000fe400078feaff */
[----:B------:R-:W-:Y:S01]  /*1810*/  IADD3 R21, R3, 0xcf, RZ ;  /* 0x000000cf03157810 */ /* 0x000fe20007ffe0ff */
[----:B------:R-:W-:Y:S01]  /*1820*/  IMAD.MOV.U32 R76, RZ, RZ, RZ ;  /* 0x000000ffff4c7224 */ /* 0x000fe200078e00ff */
[----:B------:R-:W-:Y:S01]  /*1830*/  SHF.R.U32.HI R61, RZ, 0x1f, R8 ;  /* 0x0000001fff3d7819 */ /* 0x000fe20000011608 */
[----:B------:R-:W-:Y:S01]  /*1840*/  IMAD.HI R10, R11, -0x77777777, R10 ;  /* 0x888888890b0a7827 */ /* 0x000fe200078e020a */
[----:B------:R-:W-:Y:S02]  /*1850*/  IADD3 R25, R3, 0xa7, RZ ;  /* 0x000000a703197810 */ /* 0x000fe40007ffe0ff */
[----:B------:R-:W-:Y:S01]  /*1860*/  LEA.HI.SX32 R8, R8, R61, 0x1b ;  /* 0x0000003d08087211 */ /* 0x000fe200078fdaff */
[----:B------:R-:W-:Y:S01]  /*1870*/  IMAD R115, R40, -0x90, R115 ;  /* 0xffffff7028737824 */ /* 0x000fe200078e0273 */
[----:B------:R-:W-:Y:S01]  /*1880*/  ISETP.GE.AND P6, PT, R50, 0x1, PT ;  /* 0x000000013200780c */ /* 0x000fe20003fc6270 */
[----:B------:R-:W-:Y:S01]  /*1890*/  IMAD R51, R51, -0xf, R23 ;  /* 0xfffffff133337824 */ /* 0x000fe200078e0217 */
[----:B------:R-:W-:Y:S01]  /*18a0*/  SHF.R.U32.HI R23, RZ, 0x1f, R20 ;  /* 0x0000001fff177819 */ /* 0x000fe20000011614 */
[----:B------:R-:W-:Y:S01]  /*18b0*/  IMAD R29, R41, -0xe1, R29 ;  /* 0xffffff1f291d7824 */ /* 0x000fe200078e021d */
[----:B------:R-:W-:Y:S01]  /*18c0*/  SHF.R.U32.HI R41, RZ, 0x1f, R6 ;  /* 0x0000001fff297819 */ /* 0x000fe20000011606 */
[----:B------:R-:W-:Y:S01]  /*18d0*/  IMAD.HI R40, R77, -0x6e5d4c3b, R76 ;  /* 0x91a2b3c54d287827 */ /* 0x000fe200078e024c */
[----:B------:R-:W-:-:S02]  /*18e0*/  LEA.HI.SX32 R78, R20, R23, 0x19 ;  /* 0x00000017144e7211 */ /* 0x000fc400078fcaff */
[----:B------:R-:W-:Y:S01]  /*18f0*/  LEA.HI.SX32 R41, R6, R41, 0x1d ;  /* 0x0000002906297211 */ /* 0x000fe200078feaff */
[----:B------:R-:W-:Y:S01]  /*1900*/  IMAD.HI R12, R7, 0x38e38e39, RZ ;  /* 0x38e38e39070c7827 */ /* 0x000fe200078e02ff */
[----:B------:R-:W-:Y:S02]  /*1910*/  SHF.R.U32.HI R23, RZ, 0x1f, R40 ;  /* 0x0000001fff177819 */ /* 0x000fe40000011628 */
[----:B------:R-:W-:Y:S01]  /*1920*/  P2R R174, PR, RZ, 0x40 ;  /* 0x00000040ffae7803 */ /* 0x000fe20000000000 */
[----:B------:R-:W-:Y:S01]  /*1930*/  IMAD.HI R14, R27, 0x38e38e39, RZ ;  /* 0x38e38e391b0e7827 */ /* 0x000fe200078e02ff */
[----:B------:R-:W-:Y:S02]  /*1940*/  SHF.R.U32.HI R27, RZ, 0x1f, R10 ;  /* 0x0000001fff1b7819 */ /* 0x000fe4000001160a */
[----:B------:R-:W-:Y:S01]  /*1950*/  SHF.R.U32.HI R61, RZ, 0x1f, R12 ;  /* 0x0000001fff3d7819 */ /* 0x000fe2000001160c */
[----:B------:R-:W-:Y:S01]  /*1960*/  IMAD R53, R41, -0xf, R19 ;  /* 0xfffffff129357824 */ /* 0x000fe200078e0213 */
[----:B------:R-:W-:Y:S01]  /*1970*/  LEA.HI.SX32 R27, R10, R27, 0x1d ;  /* 0x0000001b0a1b7211 */ /* 0x000fe200078feaff */
[----:B------:R-:W-:Y:S01]  /*1980*/  IMAD.HI R15, R15, 0x38e38e39, RZ ;  /* 0x38e38e390f0f7827 */ /* 0x000fe200078e02ff */
[----:B------:R-:W-:-:S02]  /*1990*/  LEA.HI.SX32 R76, R40, R23, 0x19 ;  /* 0x00000017284c7211 */ /* 0x000fc400078fcaff */
[----:B------:R-:W-:Y:S01]  /*19a0*/  LEA.HI.SX32 R12, R12, R61, 0x1b ;  /* 0x0000003d0c0c7211 */ /* 0x000fe200078fdaff */
[----:B------:R-:W-:Y:S01]  /*19b0*/  IMAD R40, R27, -0xf, R11 ;  /* 0xfffffff11b287824 */ /* 0x000fe200078e020b */
[----:B------:R-:W-:Y:S01]  /*19c0*/  IADD3 R19, R3, 0xb2, RZ ;  /* 0x000000b203137810 */ /* 0x000fe20007ffe0ff */
[----:B------:R-:W-:Y:S01]  /*19d0*/  IMAD R77, R76, -0xe1, R77 ;  /* 0xffffff1f4c4d7824 */ /* 0x000fe200078e024d */
[----:B------:R-:W-:Y:S01]  /*19e0*/  SHF.R.U32.HI R61, RZ, 0x1f, R14 ;  /* 0x0000001fff3d7819 */ /* 0x000fe2000001160e */
[----:B------:R-:W-:Y:S01]  /*19f0*/  IMAD.MOV.U32 R62, RZ, RZ, RZ ;  /* 0x000000ffff3e7224 */ /* 0x000fe200078e00ff */
[----:B------:R-:W-:Y:S01]  /*1a00*/  SHF.R.U32.HI R27, RZ, 0x1f, R44 ;  /* 0x0000001fff1b7819 */ /* 0x000fe2000001162c */
[----:B------:R-:W-:Y:S01]  /*1a10*/  IMAD.HI R76, R19, -0x6e5d4c3b, R18 ;  /* 0x91a2b3c5134c7827 */ /* 0x000fe200078e0212 */
[----:B------:R-:W-:Y:S02]  /*1a20*/  LEA.HI.SX32 R10, R14, R61, 0x1b ;  /* 0x0000003d0e0a7211 */ /* 0x000fe400078fdaff */
[----:B------:R-:W-:Y:S01]  /*1a30*/  SHF.R.U32.HI R14, RZ, 0x1f, R15 ;  /* 0x0000001fff0e7819 */ /* 0x000fe2000001160f */
[----:B------:R-:W-:Y:S01]  /*1a40*/  IMAD.HI R26, R63, -0x6e5d4c3b, R62 ;  /* 0x91a2b3c53f1a7827 */ /* 0x000fe200078e023e */
[----:B------:R-:W-:-:S02]  /*1a50*/  SHF.R.U32.HI R18, RZ, 0x1f, R113 ;  /* 0x0000001fff127819 */ /* 0x000fc40000011671 */
[----:B------:R-:W-:Y:S01]  /*1a60*/  LEA.HI.SX32 R44, R44, R27, 0x19 ;  /* 0x0000001b2c2c7211 */ /* 0x000fe200078fcaff */
[----:B------:R-:W-:Y:S01]  /*1a70*/  IMAD.HI R62, R63, 0x38e38e39, RZ ;  /* 0x38e38e393f3e7827 */ /* 0x000fe200078e02ff */
[----:B------:R-:W-:Y:S02]  /*1a80*/  SHF.R.U32.HI R27, RZ, 0x1f, R30 ;  /* 0x0000001fff1b7819 */ /* 0x000fe4000001161e */
[----:B------:R-:W-:Y:S01]  /*1a90*/  LEA.HI.SX32 R11, R15, R14, 0x1b ;  /* 0x0000000e0f0b7211 */ /* 0x000fe200078fdaff */
[----:B------:R-:W-:Y:S01]  /*1aa0*/  IMAD R134, R99, 0x1200, R134 ;  /* 0x0000120063867824 */ /* 0x000fe200078e0286 */
[----:B------:R-:W-:Y:S01]  /*1ab0*/  LEA.HI.SX32 R14, R113, R18, 0x1e ;  /* 0x00000012710e7211 */ /* 0x000fe200078ff2ff */
[----:B------:R-:W-:Y:S01]  /*1ac0*/  IMAD R99, R64, -0xe1, R65 ;  /* 0xffffff1f40637824 */ /* 0x000fe200078e0241 */
[----:B------:R-:W-:Y:S01]  /*1ad0*/  SHF.R.U32.HI R18, RZ, 0x1f, R111 ;  /* 0x0000001fff127819 */ /* 0x000fe2000001166f */
[----:B------:R-:W-:Y:S01]  /*1ae0*/  IMAD.MOV.U32 R64, RZ, RZ, RZ ;  /* 0x000000ffff407224 */ /* 0x000fe200078e00ff */
[----:B------:R-:W-:Y:S01]  /*1af0*/  LEA.HI.SX32 R30, R30, R27, 0x19 ;  /* 0x0000001b1e1e7211 */ /* 0x000fe200078fcaff */
[----:B------:R-:W-:Y:S01]  /*1b00*/  IMAD.HI R16, R71, -0x6e5d4c3b, R70 ;  /* 0x91a2b3c547107827 */ /* 0x000fe200078e0246 */
[----:B------:R-:W-:-:S02]  /*1b10*/  SHF.R.U32.HI R27, RZ, 0x1f, R34 ;  /* 0x0000001fff1b7819 */ /* 0x000fc40000011622 */
[----:B------:R-:W-:Y:S01]  /*1b20*/  LEA.HI.SX32 R111, R111, R18, 0x19 ;  /* 0x000000126f6f7211 */ /* 0x000fe200078fcaff */
[----:B------:R-:W-:Y:S01]  /*1b30*/  IMAD R41, R127, -0xf, R17 ;  /* 0xfffffff17f297824 */ /* 0x000fe200078e0211 */
[----:B------:R-:W-:Y:S01]  /*1b40*/  SHF.R.U32.HI R18, RZ, 0x1f, R107 ;  /* 0x0000001fff127819 */ /* 0x000fe2000001166b */
[----:B------:R-:W-:Y:S01]  /*1b50*/  IMAD R79, R78, -0xe1, R79 ;  /* 0xffffff1f4e4f7824 */ /* 0x000fe200078e024f */
[----:B------:R-:W-:Y:S01]  /*1b60*/  LEA.HI.SX32 R34, R34, R27, 0x19 ;  /* 0x0000001b22227211 */ /* 0x000fe200078fcaff */
[----:B------:R-:W-:Y:S01]  /*1b70*/  IMAD.MOV.U32 R20, RZ, RZ, RZ ;  /* 0x000000ffff147224 */ /* 0x000fe200078e00ff */
[----:B------:R-:W-:Y:S01]  /*1b80*/  SHF.R.U32.HI R27, RZ, 0x1f, R98 ;  /* 0x0000001fff1b7819 */ /* 0x000fe20000011662 */
[----:B------:R-:W-:Y:S01]  /*1b90*/  IMAD R33, R100, -0xe1, R101 ;  /* 0xffffff1f64217824 */ /* 0x000fe200078e0265 */
[----:B------:R-:W-:Y:S01]  /*1ba0*/  LEA.HI.SX32 R107, R107, R18, 0x19 ;  /* 0x000000126b6b7211 */ /* 0x000fe200078fcaff */
[----:B------:R-:W-:Y:S01]  /*1bb0*/  IMAD.HI R74, R21, -0x6e5d4c3b, R20 ;  /* 0x91a2b3c5154a7827 */ /* 0x000fe200078e0214 */
[----:B------:R-:W-:-:S02]  /*1bc0*/  SHF.R.U32.HI R7, RZ, 0x1f, R62 ;  /* 0x0000001fff077819 */ /* 0x000fc4000001163e */
[----:B------:R-:W-:Y:S01]  /*1bd0*/  LEA.HI.SX32 R18, R98, R27, 0x19 ;  /* 0x0000001b62127211 */ /* 0x000fe200078fcaff */
[----:B------:R-:W-:Y:S01]  /*1be0*/  IMAD R75, R129, -0xe1, R75 ;  /* 0xffffff1f814b7824 */ /* 0x000fe200078e024b */
[----:B------:R-:W-:Y:S01]  /*1bf0*/  SHF.R.U32.HI R27, RZ, 0x1f, R94 ;  /* 0x0000001fff1b7819 */ /* 0x000fe2000001165e */
[----:B------:R-:W-:Y:S01]  /*1c00*/  IMAD.MOV.U32 R24, RZ, RZ, RZ ;  /* 0x000000ffff187224 */ /* 0x000fe200078e00ff */
[----:B------:R-:W-:Y:S01]  /*1c10*/  IADD3 R65, R3, 0xc4, RZ ;  /* 0x000000c403417810 */ /* 0x000fe20007ffe0ff */
[----:B------:R-:W-:Y:S01]  /*1c20*/  IMAD R111, R111, 0xc4, R68 ;  /* 0x000000c46f6f7824 */ /* 0x000fe200078e0244 */
[----:B------:R-:W-:Y:S01]  /*1c30*/  LEA.HI.SX32 R7, R62, R7, 0x1b ;  /* 0x000000073e077211 */ /* 0x000fe200078fdaff */
[----:B------:R-:W-:Y:S01]  /*1c40*/  IMAD.HI R70, R25, -0x6e5d4c3b, R24 ;  /* 0x91a2b3c519467827 */ /* 0x000fe200078e0218 */
[----:B------:R-:W-:Y:S01]  /*1c50*/  LEA.HI.SX32 R62, R94, R27, 0x19 ;  /* 0x0000001b5e3e7211 */ /* 0x000fe200078fcaff */
[----:B------:R-:W-:Y:S01]  /*1c60*/  HFMA2.MMA R98, -RZ, RZ, 0, 0 ;  /* 0x00000000ff627435 */ /* 0x000fe200000001ff */
[----:B------:R-:W-:Y:S01]  /*1c70*/  SHF.R.U32.HI R27, RZ, 0x1f, R90 ;  /* 0x0000001fff1b7819 */ /* 0x000fe2000001165a */
[----:B------:R-:W-:Y:S01]  /*1c80*/  IMAD.HI R86, R65, -0x6e5d4c3b, R64 ;  /* 0x91a2b3c541567827 */ /* 0x000fe200078e0240 */
[----:B------:R-:W-:-:S02]  /*1c90*/  SHF.R.U32.HI R131, RZ, 0x1f, R16 ;  /* 0x0000001fff837819 */ /* 0x000fc40000011610 */
[----:B------:R-:W-:Y:S01]  /*1ca0*/  LEA.HI.SX32 R64, R90, R27, 0x19 ;  /* 0x0000001b5a407211 */ /* 0x000fe200078fcaff */
[----:B------:R-:W-:Y:S01]  /*1cb0*/  IMAD.HI R6, R65, 0x38e38e39, RZ ;  /* 0x38e38e3941067827 */ /* 0x000fe200078e02ff */
[----:B------:R-:W-:Y:S01]  /*1cc0*/  SHF.R.U32.HI R27, RZ, 0x1f, R102 ;  /* 0x0000001fff1b7819 */ /* 0x000fe20000011666 */
[----:B------:R-:W-:Y:S01]  /*1cd0*/  HFMA2.MMA R90, -RZ, RZ, 0, 0 ;  /* 0x00000000ff5a7435 */ /* 0x000fe200000001ff */
[----:B------:R-:W-:Y:S01]  /*1ce0*/  LEA.HI.SX32 R131, R16, R131, 0x19 ;  /* 0x0000008310837211 */ /* 0x000fe200078fcaff */
[----:B------:R-:W-:Y:S01]  /*1cf0*/  IMAD.MOV.U32 R16, RZ, RZ, RZ ;  /* 0x000000ffff107224 */ /* 0x000fe200078e00ff */
[----:B------:R-:W-:Y:S01]  /*1d00*/  LEA.HI.SX32 R102, R102, R27, 0x19 ;  /* 0x0000001b66667211 */ /* 0x000fe200078fcaff */
[----:B------:R-:W-:Y:S01]  /*1d10*/  IMAD R117, R0, 0x9000, R117 ;  /* 0x0000900000757824 */ /* 0x000fe200078e0275 */
[----:B------:R-:W-:Y:S01]  /*1d20*/  SHF.R.U32.HI R27, RZ, 0x1f, R104 ;  /* 0x0000001fff1b7819 */ /* 0x000fe20000011668 */
[----:B------:R-:W-:Y:S01]  /*1d30*/  IMAD R71, R131, -0xe1, R71 ;  /* 0xffffff1f83477824 */ /* 0x000fe200078e0247 */
[----:B------:R-:W-:Y:S01]  /*1d40*/  SHF.R.U32.HI R127, RZ, 0x1f, R6 ;  /* 0x0000001fff7f7819 */ /* 0x000fe20000011606 */
[----:B------:R-:W-:Y:S01]  /*1d50*/  IMAD R73, R133, -0xe1, R73 ;  /* 0xffffff1f85497824 */ /* 0x000fe200078e0249 */
[----:B------:R-:W-:Y:S01]  /*1d60*/  LEA.HI.SX32 R104, R104, R27, 0x19 ;  /* 0x0000001b68687211 */ /* 0x000fe200078fcaff */
[----:B------:R-:W-:Y:S01]  /*1d70*/  IMAD.HI R142, R143, -0x6e5d4c3b, R142 ;  /* 0x91a2b3c58f8e7827 */ /* 0x000fe200078e028e */
[----:B------:R-:W-:-:S02]  /*1d80*/  LEA.HI.SX32 R6, R6, R127, 0x1b ;  /* 0x0000007f06067211 */ /* 0x000fc400078fdaff */
[----:B------:R-:W-:Y:S01]  /*1d90*/  SHF.R.U32.HI R27, RZ, 0x1f, R106 ;  /* 0x0000001fff1b7819 */ /* 0x000fe2000001166a */
[----:B------:R-:W-:Y:S01]  /*1da0*/  IMAD.HI R98, R99, -0x77777777, R98 ;  /* 0x8888888963627827 */ /* 0x000fe200078e0262 */
[----:B------:R-:W-:Y:S02]  /*1db0*/  SHF.R.U32.HI R127, RZ, 0x1f, R88 ;  /* 0x0000001fff7f7819 */ /* 0x000fe40000011658 */
[----:B------:R-:W-:Y:S01]  /*1dc0*/  IADD3 R17, R3, 0x95, RZ ;  /* 0x0000009503117810 */ /* 0x000fe20007ffe0ff */
[----:B------:R-:W-:Y:S01]  /*1dd0*/  IMAD.HI R90, R91, -0x77777777, R90 ;  /* 0x888888895b5a7827 */ /* 0x000fe200078e025a */
[----:B------:R-:W-:Y:S02]  /*1de0*/  LEA.HI.SX32 R106, R106, R27, 0x19 ;  /* 0x0000001b6a6a7211 */ /* 0x000fe400078fcaff */
[----:B------:R-:W-:Y:S01]  /*1df0*/  LEA.HI.SX32 R27, R88, R127, 0x19 ;  /* 0x0000007f581b7211 */ /* 0x000fe200078fcaff */
[----:B------:R-:W-:Y:S01]  /*1e00*/  IMAD.HI R78, R17, -0x6e5d4c3b, R16 ;  /* 0x91a2b3c5114e7827 */ /* 0x000fe200078e0210 */
[----:B------:R-:W-:-:S02]  /*1e10*/  SHF.R.U32.HI R127, RZ, 0x1f, R168 ;  /* 0x0000001fff7f7819 */ /* 0x000fc400000116a8 */
[----:B------:R-:W-:Y:S01]  /*1e20*/  IADD3 R23, R3, 0x8a, RZ ;  /* 0x0000008a03177810 */ /* 0x000fe20007ffe0ff */
[----:B------:R-:W-:Y:S01]  /*1e30*/  IMAD.HI R16, R9, 0x38e38e39, RZ ;  /* 0x38e38e3909107827 */ /* 0x000fe200078e02ff */
[----:B------:R-:W-:Y:S02]  /*1e40*/  LEA.HI.SX32 R168, R168, R127, 0x1d ;  /* 0x0000007fa8a87211 */ /* 0x000fe400078feaff */
[----:B------:R-:W-:Y:S01]  /*1e50*/  SHF.R.U32.HI R127, RZ, 0x1f, R84 ;  /* 0x0000001fff7f7819 */ /* 0x000fe20000011654 */
[----:B------:R-:W-:Y:S01]  /*1e60*/  IMAD.HI R72, R23, -0x6e5d4c3b, R22 ;  /* 0x91a2b3c517487827 */ /* 0x000fe200078e0216 */
[----:B------:R-:W-:Y:S02]  /*1e70*/  SHF.R.U32.HI R113, RZ, 0x1f, R16 ;  /* 0x0000001fff717819 */ /* 0x000fe40000011610 */
[----:B------:R-:W-:Y:S01]  /*1e80*/  SHF.R.U32.HI R15, RZ, 0x1f, R114 ;  /* 0x0000001fff0f7819 */ /* 0x000fe20000011672 */
[----:B------:R-:W-:Y:S01]  /*1e90*/  IMAD.MOV.U32 R88, RZ, RZ, RZ ;  /* 0x000000ffff587224 */ /* 0x000fe200078e00ff */
[----:B------:R-:W-:Y:S01]  /*1ea0*/  LEA.HI.SX32 R22, R84, R127, 0x19 ;  /* 0x0000007f54167211 */ /* 0x000fe200078fcaff */
[----:B------:R-:W-:Y:S01]  /*1eb0*/  IMAD.MOV.U32 R84, RZ, RZ, RZ ;  /* 0x000000ffff547224 */ /* 0x000fe200078e00ff */
[----:B------:R-:W-:Y:S01]  /*1ec0*/  SHF.R.U32.HI R127, RZ, 0x1f, R26 ;  /* 0x0000001fff7f7819 */ /* 0x000fe2000001161a */
[----:B------:R-:W-:Y:S01]  /*1ed0*/  IMAD.HI R88, R89, -0x77777777, R88 ;  /* 0x8888888959587827 */ /* 0x000fe200078e0258 */
[----:B------:R-:W-:-:S02]  /*1ee0*/  LEA.HI.SX32 R113, R16, R113, 0x1b ;  /* 0x0000007110717211 */ /* 0x000fc400078fdaff */
[----:B------:R-:W-:Y:S01]  /*1ef0*/  SHF.R.U32.HI R20, RZ, 0x1f, R103 ;  /* 0x0000001fff147819 */ /* 0x000fe20000011667 */
[----:B------:R-:W-:Y:S01]  /*1f00*/  IMAD.HI R84, R85, -0x77777777, R84 ;  /* 0x8888888955547827 */ /* 0x000fe200078e0254 */
[----:B------:R-:W-:Y:S02]  /*1f10*/  LEA.HI.SX32 R16, R114, R15, 0x1d ;  /* 0x0000000f72107211 */ /* 0x000fe400078feaff */
[----:B------:R-:W-:Y:S01]  /*1f20*/  SHF.R.U32.HI R15, RZ, 0x1f, R110 ;  /* 0x0000001fff0f7819 */ /* 0x000fe2000001166e */
[----:B------:R-:W-:Y:S01]  /*1f30*/  IMAD R9, R113, -0x90, R9 ;  /* 0xffffff7071097824 */ /* 0x000fe200078e0209 */
[----:B------:R-:W-:Y:S01]  /*1f40*/  LEA.HI.SX32 R26, R26, R127, 0x19 ;  /* 0x0000007f1a1a7211 */ /* 0x000fe200078fcaff */
[----:B------:R-:W-:Y:S01]  /*1f50*/  IMAD R167, R16, -0xf, R3 ;  /* 0xfffffff110a77824 */ /* 0x000fe200078e0203 */
[----:B------:R-:W-:Y:S01]  /*1f60*/  IADD3 R101, R3, 0x49, RZ ;  /* 0x0000004903657810 */ /* 0x000fe20007ffe0ff */
[----:B------:R-:W-:Y:S01]  /*1f70*/  IMAD R119, R0, 0x9000, R119 ;  /* 0x0000900000777824 */ /* 0x000fe200078e0277 */
[----:B------:R-:W-:Y:S01]  /*1f80*/  MOV R100, RZ ;  /* 0x000000ff00647202 */ /* 0x000fe20000000f00 */
[----:B------:R-:W-:Y:S01]  /*1f90*/  IMAD R170, R16, 0xe, R167 ;  /* 0x0000000e10aa7824 */ /* 0x000fe200078e02a7 */
[----:B------:R-:W-:Y:S01]  /*1fa0*/  LEA.HI.SX32 R103, R103, R20, 0x19 ;  /* 0x0000001467677211 */ /* 0x000fe200078fcaff */
[----:B------:R-:W-:Y:S01]  /*1fb0*/  IMAD.MOV.U32 R16, RZ, RZ, RZ ;  /* 0x000000ffff107224 */ /* 0x000fe200078e00ff */
[----:B------:R-:W-:Y:S01]  /*1fc0*/  SHF.R.U32.HI R127, RZ, 0x1f, R56 ;  /* 0x0000001fff7f7819 */ /* 0x000fe20000011638 */
[----:B------:R-:W-:Y:S01]  /*1fd0*/  IMAD.HI R80, R101, -0x6e5d4c3b, R100 ;  /* 0x91a2b3c565507827 */ /* 0x000fe200078e0264 */
[----:B------:R-:W-:-:S02]  /*1fe0*/  SHF.R.U32.HI R20, RZ, 0x1f, R105 ;  /* 0x0000001fff147819 */ /* 0x000fc40000011669 */
[----:B------:R-:W-:Y:S01]  /*1ff0*/  LEA.HI.SX32 R110, R110, R15, 0x19 ;  /* 0x0000000f6e6e7211 */ /* 0x000fe200078fcaff */
[C---:B------:R-:W-:Y:S01]  /*2000*/  IMAD R121, R0.reuse, 0x9000, R121 ;  /* 0x0000900000797824 */ /* 0x040fe200078e0279 */
[----:B------:R-:W-:Y:S01]  /*2010*/  SHF.R.U32.HI R129, RZ, 0x1f, R86 ;  /* 0x0000001fff817819 */ /* 0x000fe20000011656 */
[----:B------:R-:W-:Y:S01]  /*2020*/  IMAD R125, R0, 0x9000, R125 ;  /* 0x00009000007d7824 */ /* 0x000fe200078e027d */
[----:B------:R-:W-:Y:S01]  /*2030*/  LEA.HI.SX32 R56, R56, R127, 0x19 ;  /* 0x0000007f38387211 */ /* 0x000fe200078fcaff */
[----:B------:R-:W-:Y:S01]  /*2040*/  IMAD R110, R110, 0xc4, R68 ;  /* 0x000000c46e6e7824 */ /* 0x000fe200078e0244 */
[----:B------:R-:W-:Y:S01]  /*2050*/  LEA.HI.SX32 R105, R105, R20, 0x19 ;  /* 0x0000001469697211 */ /* 0x000fe200078fcaff */
[----:B------:R-:W-:Y:S01]  /*2060*/  HFMA2.MMA R68, -RZ, RZ, 0, 0 ;  /* 0x00000000ff447435 */ /* 0x000fe200000001ff */
[----:B------:R-:W-:Y:S01]  /*2070*/  SHF.R.U32.HI R127, RZ, 0x1f, R58 ;  /* 0x0000001fff7f7819 */ /* 0x000fe2000001163a */
[----:B------:R-:W-:Y:S01]  /*2080*/  IMAD R107, R107, 0xc4, R109 ;  /* 0x000000c46b6b7824 */ /* 0x000fe200078e026d */
[----:B------:R-:W-:Y:S01]  /*2090*/  LEA.HI.SX32 R20, R86, R129, 0x19 ;  /* 0x0000008156147211 */ /* 0x000fe200078fcaff */
[----:B------:R-:W-:Y:S01]  /*20a0*/  IMAD R10, R10, 0x1200, R119 ;  /* 0x000012000a0a7824 */ /* 0x000fe200078e0277 */
[----:B------:R-:W-:Y:S01]  /*20b0*/  SHF.R.U32.HI R129, RZ, 0x1f, R82 ;  /* 0x0000001fff817819 */ /* 0x000fe20000011652 */
[----:B------:R-:W-:Y:S01]  /*20c0*/  HFMA2.MMA R119, -RZ, RZ, 0, 0 ;  /* 0x00000000ff777435 */ /* 0x000fe200000001ff */
[----:B------:R-:W-:Y:S01]  /*20d0*/  LEA.HI.SX32 R58, R58, R127, 0x19 ;  /* 0x0000007f3a3a7211 */ /* 0x000fe200078fcaff */
[----:B------:R-:W-:Y:S01]  /*20e0*/  IMAD R6, R6, 0x1200, R121 ;  /* 0x0000120006067824 */ /* 0x000fe200078e0279 */
[----:B------:R-:W-:Y:S01]  /*20f0*/  SHF.R.U32.HI R127, RZ, 0x1f, R80 ;  /* 0x0000001fff7f7819 */ /* 0x000fe20000011650 */
[----:B------:R-:W-:Y:S01]  /*2100*/  IMAD.HI R68, R69, -0x77777777, R68 ;  /* 0x8888888945447827 */ /* 0x000fe200078e0244 */
[----:B------:R-:W-:-:S02]  /*2110*/  LEA.HI.SX32 R24, R82, R129, 0x19 ;  /* 0x0000008152187211 */ /* 0x000fc400078fcaff */
[----:B------:R-:W-:Y:S01]  /*2120*/  SHF.R.U32.HI R129, RZ, 0x1f, R54 ;  /* 0x0000001fff817819 */ /* 0x000fe20000011636 */
[----:B------:R-:W-:Y:S01]  /*2130*/  IMAD R8, R8, 0x1200, R125 ;  /* 0x0000120008087824 */ /* 0x000fe200078e027d */
[----:B------:R-:W-:Y:S01]  /*2140*/  LEA.HI.SX32 R100, R80, R127, 0x19 ;  /* 0x0000007f50647211 */ /* 0x000fe200078fcaff */
[----:B------:R-:W-:Y:S01]  /*2150*/  IMAD.MOV.U32 R80, RZ, RZ, RZ ;  /* 0x000000ffff507224 */ /* 0x000fe200078e00ff */
[----:B------:R-:W-:Y:S02]  /*2160*/  SHF.R.U32.HI R127, RZ, 0x1f, R70 ;  /* 0x0000001fff7f7819 */ /* 0x000fe40000011646 */
[----:B------:R-:W-:Y:S01]  /*2170*/  LEA.HI.SX32 R54, R54, R129, 0x19 ;  /* 0x0000008136367211 */ /* 0x000fe200078fcaff */
[----:B------:R-:W-:Y:S01]  /*2180*/  IMAD.HI R80, R81, -0x77777777, R80 ;  /* 0x8888888951507827 */ /* 0x000fe200078e0250 */
[----:B------:R-:W-:Y:S02]  /*2190*/  SHF.R.U32.HI R15, RZ, 0x1f, R46 ;  /* 0x0000001fff0f7819 */ /* 0x000fe4000001162e */
[----:B------:R-:W-:Y:S01]  /*21a0*/  SHF.R.U32.HI R129, RZ, 0x1f, R60 ;  /* 0x0000001fff817819 */ /* 0x000fe2000001163c */
[----:B------:R-:W-:Y:S01]  /*21b0*/  IMAD R101, R100, -0xe1, R101 ;  /* 0xffffff1f64657824 */ /* 0x000fe200078e0265 */
[----:B------:R-:W-:Y:S01]  /*21c0*/  LEA.HI.SX32 R127, R70, R127, 0x19 ;  /* 0x0000007f467f7211 */ /* 0x000fe200078fcaff */
[----:B------:R-:W-:Y:S01]  /*21d0*/  IMAD.MOV.U32 R100, RZ, RZ, RZ ;  /* 0x000000ffff647224 */ /* 0x000fe200078e00ff */
[----:B------:R-:W-:Y:S01]  /*21e0*/  IADD3 R69, R66, -0xf, RZ ;  /* 0xfffffff142457810 */ /* 0x000fe20007ffe0ff */
[----:B------:R-:W-:Y:S01]  /*21f0*/  IMAD.MOV.U32 R66, RZ, RZ, RZ ;  /* 0x000000ffff427224 */ /* 0x000fe200078e00ff */
[----:B------:R-:W-:Y:S01]  /*2200*/  SHF.R.U32.HI R70, RZ, 0x1f, R141 ;  /* 0x0000001fff467819 */ /* 0x000fe2000001168d */
[----:B------:R-:W-:Y:S01]  /*2210*/  IMAD R25, R127, -0xe1, R25 ;  /* 0xffffff1f7f197824 */ /* 0x000fe200078e0219 */
[----:B------:R-:W-:Y:S01]  /*2220*/  LEA.HI.SX32 R46, R46, R15, 0x19 ;  /* 0x0000000f2e2e7211 */ /* 0x000fe200078fcaff */
[----:B------:R-:W-:Y:S01]  /*2230*/  IMAD.HI R66, R67, -0x77777777, R66 ;  /* 0x8888888943427827 */ /* 0x000fe200078e0242 */
[----:B------:R-:W-:-:S02]  /*2240*/  LEA.HI.SX32 R60, R60, R129, 0x19 ;  /* 0x000000813c3c7211 */ /* 0x000fc400078fcaff */
[----:B------:R-:W-:Y:S01]  /*2250*/  SHF.R.U32.HI R15, RZ, 0x1f, R108 ;  /* 0x0000001fff0f7819 */ /* 0x000fe2000001166c */
[--C-:B------:R-:W-:Y:S01]  /*2260*/  IMAD R155, R46, 0xc4, R69.reuse ;  /* 0x000000c42e9b7824 */ /* 0x100fe200078e0245 */
[----:B------:R-:W-:Y:S01]  /*2270*/  SHF.R.U32.HI R129, RZ, 0x1f, R72 ;  /* 0x0000001fff817819 */ /* 0x000fe20000011648 */
[----:B------:R-:W-:Y:S01]  /*2280*/  IMAD R156, R44, 0xc4, R69 ;  /* 0x000000c42c9c7824 */ /* 0x000fe200078e0245 */
[----:B------:R-:W-:Y:S01]  /*2290*/  SHF.R.U32.HI R131, RZ, 0x1f, R74 ;  /* 0x0000001fff837819 */ /* 0x000fe2000001164a */
[----:B------:R-:W-:Y:S01]  /*22a0*/  IMAD.MOV.U32 R44, RZ, RZ, RZ ;  /* 0x000000ffff2c7224 */ /* 0x000fe200078e00ff */
[----:B------:R-:W-:Y:S01]  /*22b0*/  LEA.HI.SX32 R141, R141, R70, 0x19 ;  /* 0x000000468d8d7211 */ /* 0x000fe200078fcaff */
[----:B------:R-:W-:Y:S01]  /*22c0*/  IMAD R70, R0, 0x9000, R123 ;  /* 0x0000900000467824 */ /* 0x000fe200078e027b */
[----:B------:R-:W-:Y:S01]  /*22d0*/  IADD3 R67, R42, -0xf, RZ ;  /* 0xfffffff12a437810 */ /* 0x000fe20007ffe0ff */
[----:B------:R-:W-:Y:S01]  /*22e0*/  HFMA2.MMA R42, -RZ, RZ, 0, 0 ;  /* 0x00000000ff2a7435 */ /* 0x000fe200000001ff */
[----:B------:R-:W-:Y:S01]  /*22f0*/  LEA.HI.SX32 R108, R108, R15, 0x19 ;  /* 0x0000000f6c6c7211 */ /* 0x000fe200078fcaff */
[----:B------:R-:W-:Y:S01]  /*2300*/  IMAD R7, R7, 0x1200, R70 ;  /* 0x0000120007077824 */ /* 0x000fe200078e0246 */
[----:B------:R-:W-:Y:S01]  /*2310*/  LEA.HI.SX32 R129, R72, R129, 0x19 ;  /* 0x0000008148817211 */ /* 0x000fe200078fcaff */
[----:B------:R-:W-:Y:S01]  /*2320*/  IMAD R72, R0, 0x9000, R115 ;  /* 0x0000900000487824 */ /* 0x000fe200078e0273 */
[----:B------:R-:W-:Y:S01]  /*2330*/  LEA.HI.SX32 R131, R74, R131, 0x19 ;  /* 0x000000834a837211 */ /* 0x000fe200078fcaff */
[----:B------:R-:W-:Y:S01]  /*2340*/  HFMA2.MMA R74, -RZ, RZ, 0, 0 ;  /* 0x00000000ff4a7435 */ /* 0x000fe200000001ff */
[----:B------:R-:W-:Y:S01]  /*2350*/  SHF.R.U32.HI R15, RZ, 0x1f, R38 ;  /* 0x0000001fff0f7819 */ /* 0x000fe20000011626 */
[----:B------:R-:W-:Y:S01]  /*2360*/  IMAD R70, R0, 0x9000, R9 ;  /* 0x0000900000467824 */ /* 0x000fe200078e0209 */
[----:B------:R-:W-:Y:S01]  /*2370*/  SHF.R.U32.HI R61, RZ, 0x1f, R96 ;  /* 0x0000001fff3d7819 */ /* 0x000fe20000011660 */
[----:B------:R-:W-:Y:S01]  /*2380*/  IMAD R148, R30, 0xc4, R67 ;  /* 0x000000c41e947824 */ /* 0x000fe200078e0243 */
[----:B------:R-:W-:Y:S01]  /*2390*/  SHF.R.U32.HI R63, RZ, 0x1f, R92 ;  /* 0x0000001fff3f7819 */ /* 0x000fe2000001165c */
[----:B------:R-:W-:Y:S01]  /*23a0*/  IMAD R11, R11, 0x1200, R72 ;  /* 0x000012000b0b7824 */ /* 0x000fe200078e0248 */
[----:B------:R-:W-:Y:S01]  /*23b0*/  SHF.R.U32.HI R82, RZ, 0x1f, R55 ;  /* 0x0000001fff527819 */ /* 0x000fe20000011637 */
[----:B------:R-:W-:Y:S01]  /*23c0*/  IMAD.MOV.U32 R72, RZ, RZ, RZ ;  /* 0x000000ffff487224 */ /* 0x000fe200078e00ff */
[----:B------:R-:W-:Y:S01]  /*23d0*/  LEA.HI.SX32 R38, R38, R15, 0x19 ;  /* 0x0000000f26267211 */ /* 0x000fe200078fcaff */
[----:B------:R-:W-:Y:S01]  /*23e0*/  IMAD R9, R12, 0x1200, R117 ;  /* 0x000012000c097824 */ /* 0x000fe200078e0275 */
[----:B------:R-:W-:Y:S01]  /*23f0*/  LEA.HI.SX32 R61, R96, R61, 0x19 ;  /* 0x0000003d603d7211 */ /* 0x000fe200078fcaff */
[----:B------:R-:W-:Y:S01]  /*2400*/  IMAD R12, R113, 0x1200, R70 ;  /* 0x00001200710c7824 */ /* 0x000fe200078e0246 */
[----:B------:R-:W-:Y:S01]  /*2410*/  LEA.HI.SX32 R63, R92, R63, 0x19 ;  /* 0x0000003f5c3f7211 */ /* 0x000fe200078fcaff */
[----:B------:R-:W-:Y:S01]  /*2420*/  IMAD.HI R72, R73, -0x77777777, R72 ;  /* 0x8888888949487827 */ /* 0x000fe200078e0248 */
[----:B------:R-:W-:-:S02]  /*2430*/  IADD3 R30, R48, -0xf, RZ ;  /* 0xfffffff1301e7810 */ /* 0x000fc40007ffe0ff */
[----:B------:R-:W-:Y:S01]  /*2440*/  SHF.R.U32.HI R15, RZ, 0x1f, R32 ;  /* 0x0000001fff0f7819 */ /* 0x000fe20000011620 */
[----:B------:R-:W-:Y:S01]  /*2450*/  IMAD.HI R74, R75, -0x77777777, R74 ;  /* 0x888888894b4a7827 */ /* 0x000fe200078e024a */
[----:B------:R-:W-:Y:S02]  /*2460*/  LEA.HI.SX32 R55, R55, R82, 0x19 ;  /* 0x0000005237377211 */ /* 0x000fe400078fcaff */
[----:B------:R-:W-:Y:S01]  /*2470*/  SHF.R.U32.HI R82, RZ, 0x1f, R57 ;  /* 0x0000001fff527819 */ /* 0x000fe20000011639 */
[--C-:B------:R-:W-:Y:S01]  /*2480*/  IMAD R61, R61, 0xc4, R30.reuse ;  /* 0x000000c43d3d7824 */ /* 0x100fe200078e021e */
[----:B------:R-:W-:Y:S01]  /*2490*/  MOV R70, RZ ;  /* 0x000000ff00467202 */ /* 0x000fe20000000f00 */
[--C-:B------:R-:W-:Y:S01]  /*24a0*/  IMAD R62, R62, 0xc4, R30.reuse ;  /* 0x000000c43e3e7824 */ /* 0x100fe200078e021e */
[----:B------:R-:W-:Y:S01]  /*24b0*/  LEA.HI.SX32 R32, R32, R15, 0x19 ;  /* 0x0000000f20207211 */ /* 0x000fe200078fcaff */
[----:B------:R-:W-:Y:S01]  /*24c0*/  IMAD R63, R63, 0xc4, R30 ;  /* 0x000000c43f3f7824 */ /* 0x000fe200078e021e */
[----:B------:R-:W-:Y:S01]  /*24d0*/  IADD3 R69, R36, -0xf, RZ ;  /* 0xfffffff124457810 */ /* 0x000fe20007ffe0ff */
[----:B------:R-:W-:Y:S01]  /*24e0*/  IMAD.HI R70, R71, -0x77777777, R70 ;  /* 0x8888888947467827 */ /* 0x000fe200078e0246 */
[----:B------:R-:W-:-:S02]  /*24f0*/  IADD3 R30, R50, -0xf, RZ ;  /* 0xfffffff1321e7810 */ /* 0x000fc40007ffe0ff */
[----:B------:R-:W-:Y:S01]  /*2500*/  IADD3 R73, R51, -0xf, RZ ;  /* 0xfffffff133497810 */ /* 0x000fe20007ffe0ff */
[----:B------:R-:W-:Y:S01]  /*2510*/  IMAD R143, R32, 0xc4, R69 ;  /* 0x000000c4208f7824 */ /* 0x000fe200078e0245 */
[----:B------:R-:W-:Y:S01]  /*2520*/  IADD3 R75, R28, -0xf, RZ ;  /* 0xfffffff11c4b7810 */ /* 0x000fe20007ffe0ff */
[----:B------:R-:W-:Y:S01]  /*2530*/  HFMA2.MMA R32, -RZ, RZ, 0, 0 ;  /* 0x00000000ff207435 */ /* 0x000fe200000001ff */
[----:B------:R-:W-:Y:S01]  /*2540*/  LEA.HI.SX32 R57, R57, R82, 0x19 ;  /* 0x0000005239397211 */ /* 0x000fe200078fcaff */
[--C-:B------:R-:W-:Y:S01]  /*2550*/  IMAD R104, R104, 0xc4, R30.reuse ;  /* 0x000000c468687824 */ /* 0x100fe200078e021e */
[----:B------:R-:W-:Y:S01]  /*2560*/  SHF.R.U32.HI R82, RZ, 0x1f, R59 ;  /* 0x0000001fff527819 */ /* 0x000fe2000001163b */
[----:B------:R-:W-:Y:S01]  /*2570*/  IMAD R105, R105, 0xc4, R30 ;  /* 0x000000c469697824 */ /* 0x000fe200078e021e */
[----:B------:R-:W-:Y:S01]  /*2580*/  IADD3 R71, R49, -0xf, RZ ;  /* 0xfffffff131477810 */ /* 0x000fe20007ffe0ff */
[----:B------:R-:W-:Y:S01]  /*2590*/  IMAD R140, R27, 0xc4, R73 ;  /* 0x000000c41b8c7824 */ /* 0x000fe200078e0249 */
[----:B------:R-:W-:Y:S01]  /*25a0*/  LEA.HI.SX32 R59, R59, R82, 0x19 ;  /* 0x000000523b3b7211 */ /* 0x000fe200078fcaff */
[----:B------:R-:W-:Y:S01]  /*25b0*/  IMAD.MOV.U32 R30, RZ, RZ, RZ ;  /* 0x000000ffff1e7224 */ /* 0x000fe200078e00ff */
[----:B------:R-:W-:Y:S01]  /*25c0*/  SHF.R.U32.HI R135, RZ, 0x1f, R78 ;  /* 0x0000001fff877819 */ /* 0x000fe2000001164e */
[C---:B------:R-:W-:Y:S01]  /*25d0*/  IMAD R27, R20.reuse, -0xe1, R65 ;  /* 0xffffff1f141b7824 */ /* 0x040fe200078e0241 */
[----:B------:R-:W-:Y:S01]  /*25e0*/  SHF.R.U32.HI R15, RZ, 0x1f, R112 ;  /* 0x0000001fff0f7819 */ /* 0x000fe20000011670 */
[----:B------:R-:W-:Y:S01]  /*25f0*/  IMAD R166, R20, 0xc4, R75 ;  /* 0x000000c414a67824 */ /* 0x000fe200078e024b */
[----:B------:R-:W-:Y:S01]  /*2600*/  IADD3 R20, R40, -0xf, RZ ;  /* 0xfffffff128147810 */ /* 0x000fe20007ffe0ff */
[--C-:B------:R-:W-:Y:S01]  /*2610*/  IMAD R64, R64, 0xc4, R71.reuse ;  /* 0x000000c440407824 */ /* 0x100fe200078e0247 */
[----:B------:R-:W-:Y:S01]  /*2620*/  MOV R36, RZ ;  /* 0x000000ff00247202 */ /* 0x000fe20000000f00 */
[--C-:B------:R-:W-:Y:S01]  /*2630*/  IMAD R102, R102, 0xc4, R71.reuse ;  /* 0x000000c466667824 */ /* 0x100fe200078e0247 */
[----:B------:R-:W-:Y:S01]  /*2640*/  SHF.R.U32.HI R133, RZ, 0x1f, R76 ;  /* 0x0000001fff857819 */ /* 0x000fe2000001164c */
[----:B------:R-:W-:Y:S01]  /*2650*/  IMAD R103, R103, 0xc4, R71 ;  /* 0x000000c467677824 */ /* 0x000fe200078e0247 */
[----:B------:R-:W-:Y:S01]  /*2660*/  IADD3 R65, R52, -0xf, RZ ;  /* 0xfffffff134417810 */ /* 0x000fe20007ffe0ff */
[----:B------:R-:W-:Y:S01]  /*2670*/  IMAD.HI R71, R31, -0x77777777, R30 ;  /* 0x888888891f477827 */ /* 0x000fe200078e021e */
[----:B------:R-:W-:Y:S01]  /*2680*/  P2R R30, PR, RZ, 0x1 ;  /* 0x00000001ff1e7803 */ /* 0x000fe20000000000 */
[----:B------:R-:W-:Y:S01]  /*2690*/  HFMA2.MMA R82, -RZ, RZ, 0, 0 ;  /* 0x00000000ff527435 */ /* 0x000fe200000001ff */
[----:B------:R-:W-:Y:S01]  /*26a0*/  ISETP.NE.AND P0, PT, R171, RZ, PT ;  /* 0x000000ffab00720c */ /* 0x000fe20003f05270 */
[----:B------:R-:W-:Y:S01]  /*26b0*/  IMAD R138, R18, 0xc4, R75 ;  /* 0x000000c4128a7824 */ /* 0x000fe200078e024b */
[----:B------:R-:W-:Y:S01]  /*26c0*/  IADD3 R18, R41, -0xf, RZ ;  /* 0xfffffff129127810 */ /* 0x000fe20007ffe0ff */
[--C-:B------:R-:W-:Y:S01]  /*26d0*/  IMAD R60, R60, 0xc4, R20.reuse ;  /* 0x000000c43c3c7824 */ /* 0x100fe200078e0214 */
[----:B------:R-:W-:Y:S01]  /*26e0*/  LEA.HI.SX32 R135, R78, R135, 0x19 ;  /* 0x000000874e877211 */ /* 0x000fe200078fcaff */
[----:B------:R-:W-:Y:S01]  /*26f0*/  IMAD R59, R59, 0xc4, R20 ;  /* 0x000000c43b3b7824 */ /* 0x000fe200078e0214 */
[----:B------:R-:W-:Y:S01]  /*2700*/  MOV R20, RZ ;  /* 0x000000ff00147202 */ /* 0x000fe20000000f00 */
[----:B------:R-:W-:Y:S01]  /*2710*/  IMAD R147, R38, 0xc4, R67 ;  /* 0x000000c426937824 */ /* 0x000fe200078e0243 */
[----:B------:R-:W-:Y:S01]  /*2720*/  LEA.HI.SX32 R15, R112, R15, 0x19 ;  /* 0x0000000f700f7211 */ /* 0x000fe200078fcaff */
[----:B------:R-:W-:Y:S01]  /*2730*/  IMAD R21, R131, -0xe1, R21 ;  /* 0xffffff1f83157824 */ /* 0x000fe200078e0215 */
[----:B------:R-:W-:Y:S01]  /*2740*/  SHF.R.U32.HI R137, RZ, 0x1f, R142 ;  /* 0x0000001fff897819 */ /* 0x000fe2000001168e */
[----:B------:R-:W-:Y:S01]  /*2750*/  IMAD.MOV.U32 R38, RZ, RZ, RZ ;  /* 0x000000ffff267224 */ /* 0x000fe200078e00ff */
[----:B------:R-:W-:Y:S01]  /*2760*/  LEA.HI.SX32 R133, R76, R133, 0x19 ;  /* 0x000000854c857211 */ /* 0x000fe200078fcaff */
[----:B------:R-:W-:Y:S01]  /*2770*/  IMAD R144, R34, 0xc4, R69 ;  /* 0x000000c422907824 */ /* 0x000fe200078e0245 */
[----:B------:R-:W-:Y:S01]  /*2780*/  LEA.HI.SX32 R142, R142, R137, 0x19 ;  /* 0x000000898e8e7211 */ /* 0x000fe200078fcaff */
[----:B------:R-:W-:Y:S01]  /*2790*/  IMAD.HI R67, R33, -0x77777777, R32 ;  /* 0x8888888921437827 */ /* 0x000fe200078e0220 */
[----:B------:R-:W-:-:S02]  /*27a0*/  P2R R32, PR, RZ, 0x1 ;  /* 0x00000001ff207803 */ /* 0x000fc40000000000 */
[----:B------:R-:W-:Y:S01]  /*27b0*/  ISETP.NE.AND P0, PT, R172, RZ, PT ;  /* 0x000000ffac00720c */ /* 0x000fe20003f05270 */
[----:B------:R-:W-:Y:S01]  /*27c0*/  IMAD.MOV.U32 R34, RZ, RZ, RZ ;  /* 0x000000ffff227224 */ /* 0x000fe200078e00ff */
[----:B------:R-:W-:Y:S01]  /*27d0*/  SHF.R.U32.HI R112, RZ, 0x1f, R13 ;  /* 0x0000001fff707819 */ /* 0x000fe2000001160d */
[--C-:B------:R-:W-:Y:S01]  /*27e0*/  IMAD R58, R58, 0xc4, R18.reuse ;  /* 0x000000c43a3a7824 */ /* 0x100fe200078e0212 */
[----:B------:R-:W-:Y:S01]  /*27f0*/  ISETP.GE.AND P1, PT, R48, 0x1, PT ;  /* 0x000000013000780c */ /* 0x000fe20003f26270 */
[----:B------:R-:W-:Y:S01]  /*2800*/  IMAD R57, R57, 0xc4, R18 ;  /* 0x000000c439397824 */ /* 0x000fe200078e0212 */
[----:B------:R-:W-:Y:S01]  /*2810*/  HFMA2.MMA R18, -RZ, RZ, 0, 0 ;  /* 0x00000000ff127435 */ /* 0x000fe200000001ff */
[----:B------:R-:W-:Y:S01]  /*2820*/  IMAD.HI R69, R39, -0x77777777, R38 ;  /* 0x8888888927457827 */ /* 0x000fe200078e0226 */
[----:B------:R-:W-:Y:S02]  /*2830*/  LEA.HI.SX32 R112, R13, R112, 0x1e ;  /* 0x000000700d707211 */ /* 0x000fe400078ff2ff */
[----:B------:R-:W-:Y:S01]  /*2840*/  ISETP.GE.AND P2, PT, R49, 0x1, PT ;  /* 0x000000013100780c */ /* 0x000fe20003f46270 */
[----:B------:R-:W-:Y:S01]  /*2850*/  IMAD.HI R20, R21, -0x77777777, R20 ;  /* 0x8888888915147827 */ /* 0x000fe200078e0214 */
[----:B------:R-:W-:-:S02]  /*2860*/  ISETP.GE.AND P3, PT, R51, 0x1, PT ;  /* 0x000000013300780c */ /* 0x000fc40003f66270 */
[----:B------:R-:W-:Y:S01]  /*2870*/  ISETP.GE.AND P4, PT, R52, 0x1, PT ;  /* 0x000000013400780c */ /* 0x000fe20003f86270 */
[----:B------:R-:W-:Y:S01]  /*2880*/  IMAD.HI R38, R37, -0x77777777, R36 ;  /* 0x8888888925267827 */ /* 0x000fe200078e0224 */
[----:B------:R-:W-:Y:S02]  /*2890*/  SHF.R.U32.HI R153, RZ, 0x1f, R20 ;  /* 0x0000001fff997819 */ /* 0x000fe40000011614 */
[----:B------:R-:W-:Y:S01]  /*28a0*/  MOV R94, RZ ;  /* 0x000000ff005e7202 */ /* 0x000fe20000000f00 */
[----:B------:R-:W-:Y:S01]  /*28b0*/  IMAD.HI R36, R35, -0x77777777, R34 ;  /* 0x8888888923247827 */ /* 0x000fe200078e0222 */
[----:B------:R-:W-:Y:S02]  /*28c0*/  P2R R34, PR, RZ, 0x1 ;  /* 0x00000001ff227803 */ /* 0x000fe40000000000 */
[----:B------:R-:W-:Y:S01]  /*28d0*/  ISETP.NE.AND P0, PT, R173, RZ, PT ;  /* 0x000000ffad00720c */ /* 0x000fe20003f05270 */
[----:B------:R-:W-:Y:S01]  /*28e0*/  IMAD R163, R26, 0xc4, R65 ;  /* 0x000000c41aa37824 */ /* 0x000fe200078e0241 */
[----:B------:R-:W-:Y:S01]  /*28f0*/  LEA.HI.SX32 R153, R20, R153, 0x1d ;  /* 0x0000009914997211 */ /* 0x000fe200078feaff */
[----:B------:R-:W-:Y:S01]  /*2900*/  IMAD.MOV.U32 R26, RZ, RZ, RZ ;  /* 0x000000ffff1a7224 */ /* 0x000fe200078e00ff */
[----:B------:R-:W-:Y:S01]  /*2910*/  ISETP.LT.OR P0, PT, R47, 0xf, !P0 ;  /* 0x0000000f2f00780c */ /* 0x000fe20004701670 */
[----:B------:R-:W-:Y:S01]  /*2920*/  IMAD R17, R135, -0xe1, R17 ;  /* 0xffffff1f87117824 */ /* 0x000fe200078e0211 */
[----:B------:R-:W-:Y:S01]  /*2930*/  P2R R20, PR, RZ, 0x40 ;  /* 0x00000040ff147803 */ /* 0x000fe20000000000 */
[----:B------:R-:W-:Y:S01]  /*2940*/  IMAD R137, R15, 0xc4, R75 ;  /* 0x000000c40f897824 */ /* 0x000fe200078e024b */
[----:B------:R-:W-:Y:S01]  /*2950*/  ISETP.GE.AND P6, PT, R41, 0x1, PT ;  /* 0x000000012900780c */ /* 0x000fe20003fc6270 */
[----:B------:R-:W-:Y:S01]  /*2960*/  IMAD R19, R133, -0xe1, R19 ;  /* 0xffffff1f85137824 */ /* 0x000fe200078e0213 */
[----:B------:R-:W-:Y:S01]  /*2970*/  P2R R190, PR, RZ, 0x1 ;  /* 0x00000001ffbe7803 */ /* 0x000fe20000000000 */
[--C-:B------:R-:W-:Y:S01]  /*2980*/  IMAD R164, R22, 0xc4, R65.reuse ;  /* 0x000000c416a47824 */ /* 0x100fe200078e0241 */
[----:B------:R-:W-:Y:S01]  /*2990*/  ISETP.NE.AND P0, PT, R34, RZ, PT ;  /* 0x000000ff2200720c */ /* 0x000fe20003f05270 */
[----:B------:R-:W-:Y:S01]  /*29a0*/  IMAD R15, R24, 0xc4, R65 ;  /* 0x000000c4180f7824 */ /* 0x000fe200078e0241 */
[----:B------:R-:W-:Y:S01]  /*29b0*/  P2R R176, PR, RZ, 0x40 ;  /* 0x00000040ffb07803 */ /* 0x000fe20000000000 */
[----:B------:R-:W-:Y:S01]  /*29c0*/  IMAD.HI R65, R27, -0x77777777, R26 ;  /* 0x888888891b417827 */ /* 0x000fe200078e021a */
[----:B------:R-:W-:Y:S01]  /*29d0*/  ISETP.GE.AND P6, PT, R40, 0x1, PT ;  /* 0x000000012800780c */ /* 0x000fe20003fc6270 */
[----:B------:R-:W-:Y:S01]  /*29e0*/  HFMA2.MMA R24, -RZ, RZ, 0, 0 ;  /* 0x00000000ff187435 */ /* 0x000fe200000001ff */
[----:B------:R-:W-:Y:S01]  /*29f0*/  ISETP.LT.OR P0, PT, R45, 0xf, !P0 ;  /* 0x0000000f2d00780c */ /* 0x000fe20004701670 */
[----:B------:R-:W-:Y:S01]  /*2a00*/  IMAD.HI R26, R17, -0x77777777, R16 ;  /* 0x88888889111a7827 */ /* 0x000fe200078e0210 */
[----:B------:R-:W-:-:S02]  /*2a10*/  IADD3 R16, R170, 0x61, RZ ;  /* 0x00000061aa107810 */ /* 0x000fc40007ffe0ff */
[----:B------:R-:W-:Y:S01]  /*2a20*/  P2R R175, PR, RZ, 0x40 ;  /* 0x00000040ffaf7803 */ /* 0x000fe20000000000 */
[----:B------:R-:W-:Y:S01]  /*2a30*/  IMAD.HI R18, R19, -0x77777777, R18 ;  /* 0x8888888913127827 */ /* 0x000fe200078e0212 */
[----:B------:R-:W-:Y:S02]  /*2a40*/  P2R R189, PR, RZ, 0x1 ;  /* 0x00000001ffbd7803 */ /* 0x000fe40000000000 */
[----:B------:R-:W-:Y:S01]  /*2a50*/  ISETP.NE.AND P0, PT, R32, RZ, PT ;  /* 0x000000ff2000720c */ /* 0x000fe20003f05270 */
[----:B------:R-:W-:Y:S01]  /*2a60*/  IMAD R13, R14, -0x7, R3 ;  /* 0xfffffff90e0d7824 */ /* 0x000fe200078e0203 */
[----:B------:R-:W-:Y:S01]  /*2a70*/  SHF.R.U32.HI R149, RZ, 0x1f, R18 ;  /* 0x0000001fff957819 */ /* 0x000fe20000011612 */
[----:B------:R-:W-:Y:S01]  /*2a80*/  IMAD R141, R141, 0xc4, R16 ;  /* 0x000000c48d8d7824 */ /* 0x000fe200078e0210 */
[----:B------:R-:W-:Y:S01]  /*2a90*/  ISETP.LT.OR P0, PT, R43, 0xf, !P0 ;  /* 0x0000000f2b00780c */ /* 0x000fe20004701670 */
[----:B------:R-:W-:Y:S01]  /*2aa0*/  IMAD R16, R112, 0xf, R13 ;  /* 0x0000000f70107824 */ /* 0x000fe200078e020d */
[----:B------:R-:W-:Y:S01]  /*2ab0*/  LEA.HI.SX32 R149, R18, R149, 0x1d ;  /* 0x0000009512957211 */ /* 0x000fe200078feaff */
[----:B------:R-:W-:Y:S01]  /*2ac0*/  IMAD.HI R94, R95, -0x77777777, R94 ;  /* 0x888888895f5e7827 */ /* 0x000fe200078e025e */
[----:B------:R-:W-:-:S02]  /*2ad0*/  P2R R18, PR, RZ, 0x40 ;  /* 0x00000040ff127803 */ /* 0x000fc40000000000 */
[----:B------:R-:W-:Y:S01]  /*2ae0*/  ISETP.NE.AND P6, PT, R176, RZ, PT ;  /* 0x000000ffb000720c */ /* 0x000fe20003fc5270 */
[----:B------:R-:W-:Y:S01]  /*2af0*/  IMAD.SHL.U32 R16, R16, 0x2, RZ ;  /* 0x0000000210107824 */ /* 0x000fe200078e00ff */
[----:B------:R-:W-:Y:S01]  /*2b00*/  P2R R188, PR, RZ, 0x1 ;  /* 0x00000001ffbc7803 */ /* 0x000fe20000000000 */
[----:B------:R-:W-:Y:S01]  /*2b10*/  IMAD R23, R129, -0xe1, R23 ;  /* 0xffffff1f81177824 */ /* 0x000fe200078e0217 */
[----:B------:R-:W-:Y:S01]  /*2b20*/  ISETP.NE.AND P0, PT, R30, RZ, PT ;  /* 0x000000ff1e00720c */ /* 0x000fe20003f05270 */
[----:B------:R-:W-:Y:S01]  /*2b30*/  IMAD.MOV.U32 R92, RZ, RZ, RZ ;  /* 0x000000ffff5c7224 */ /* 0x000fe200078e00ff */
[----:B------:R-:W-:Y:S01]  /*2b40*/  LEA R136, R16, 0x708, 0x2 ;  /* 0x0000070810887811 */ /* 0x000fe200078e10ff */
[----:B------:R-:W-:Y:S01]  /*2b50*/  IMAD.HI R82, R83, -0x77777777, R82 ;  /* 0x8888888953527827 */ /* 0x000fe200078e0252 */
[----:B------:R-:W-:Y:S01]  /*2b60*/  P2R R16, PR, RZ, 0x40 ;  /* 0x00000040ff107803 */ /* 0x000fe20000000000 */
[----:B------:R-:W-:Y:S01]  /*2b70*/  HFMA2.MMA R129, -RZ, RZ, 0, 0 ;  /* 0x00000000ff817435 */ /* 0x000fe200000001ff */
[----:B------:R-:W-:Y:S01]  /*2b80*/  ISETP.NE.AND P6, PT, R169, RZ, PT ;  /* 0x000000ffa900720c */ /* 0x000fe20003fc5270 */
[----:B------:R-:W-:Y:S01]  /*2b90*/  IMAD.HI R92, R93, -0x77777777, R92 ;  /* 0x888888895d5c7827 */ /* 0x000fe200078e025c */
[----:B------:R-:W-:-:S02]  /*2ba0*/  SHF.R.U32.HI R13, RZ, 0x1f, R98 ;  /* 0x0000001fff0d7819 */ /* 0x000fc40000011662 */
[----:B------:R-:W-:Y:S01]  /*2bb0*/  ISETP.LT.OR P6, PT, R39, 0xf, !P6 ;  /* 0x0000000f2700780c */ /* 0x000fe200077c1670 */
[--C-:B------:R-:W-:Y:S01]  /*2bc0*/  IMAD R106, R106, 0xc4, R73.reuse ;  /* 0x000000c46a6a7824 */ /* 0x100fe200078e0249 */
[----:B------:R-:W-:Y:S01]  /*2bd0*/  ISETP.GE.AND P5, PT, R53, 0x1, PT ;  /* 0x000000013500780c */ /* 0x000fe20003fa6270 */
[----:B------:R-:W-:Y:S01]  /*2be0*/  IMAD R168, R168, 0xe, R73 ;  /* 0x0000000ea8a87824 */ /* 0x000fe200078e0249 */
[----:B------:R-:W-:Y:S01]  /*2bf0*/  P2R R187, PR, RZ, 0x40 ;  /* 0x00000040ffbb7803 */ /* 0x000fe20000000000 */
[----:B------:R-:W-:Y:S01]  /*2c00*/  IMAD.MOV.U32 R96, RZ, RZ, RZ ;  /* 0x000000ffff607224 */ /* 0x000fe200078e00ff */
[----:B------:R-:W-:Y:S01]  /*2c10*/  ISETP.LT.OR P6, PT, R37, 0xf, !P0 ;  /* 0x0000000f2500780c */ /* 0x000fe200047c1670 */
[----:B------:R-:W-:Y:S01]  /*2c20*/  IMAD.HI R24, R25, -0x77777777, R24 ;  /* 0x8888888919187827 */ /* 0x000fe200078e0218 */
[----:B------:R-:W-:Y:S02]  /*2c30*/  LEA.HI.SX32 R98, R98, R13, 0x1d ;  /* 0x0000000d62627211 */ /* 0x000fe400078feaff */
[----:B------:R-:W-:Y:S01]  /*2c40*/  P2R R186, PR, RZ, 0x40 ;  /* 0x00000040ffba7803 */ /* 0x000fe20000000000 */
[----:B------:R-:W-:Y:S01]  /*2c50*/  IMAD.HI R96, R97, -0x77777777, R96 ;  /* 0x8888888961607827 */ /* 0x000fe200078e0260 */
[----:B------:R-:W-:-:S02]  /*2c60*/  ISETP.LT.OR P6, PT, R35, 0xf, !P1 ;  /* 0x0000000f2300780c */ /* 0x000fc40004fc1670 */
[----:B------:R-:W-:Y:S01]  /*2c70*/  SHF.R.U32.HI R13, RZ, 0x1f, R94 ;  /* 0x0000001fff0d7819 */ /* 0x000fe2000001165e */
[----:B------:R-:W-:Y:S01]  /*2c80*/  IMAD.MOV.U32 R76, RZ, RZ, RZ ;  /* 0x000000ffff4c7224 */ /* 0x000fe200078e00ff */
[----:B------:R-:W-:Y:S01]  /*2c90*/  P2R R192, PR, RZ, 0x40 ;  /* 0x00000040ffc07803 */ /* 0x000fe20000000000 */
[----:B------:R-:W-:Y:S01]  /*2ca0*/  IMAD.MOV.U32 R22, RZ, RZ, RZ ;  /* 0x000000ffff167224 */ /* 0x000fe200078e00ff */
[----:B------:R-:W-:Y:S01]  /*2cb0*/  ISETP.LT.OR P6, PT, R33, 0xf, !P2 ;  /* 0x0000000f2100780c */ /* 0x000fe200057c1670 */
[----:B------:R-:W-:Y:S01]  /*2cc0*/  IMAD.HI R76, R77, -0x77777777, R76 ;  /* 0x888888894d4c7827 */ /* 0x000fe200078e024c */
[----:B------:R-:W-:Y:S02]  /*2cd0*/  MOV R78, RZ ;  /* 0x000000ff004e7202 */ /* 0x000fe40000000f00 */
[----:B------:R-:W-:Y:S01]  /*2ce0*/  P2R R191, PR, RZ, 0x40 ;  /* 0x00000040ffbf7803 */ /* 0x000fe20000000000 */
[----:B------:R-:W-:Y:S01]  /*2cf0*/  IMAD.HI R100, R101, -0x77777777, R100 ;  /* 0x8888888965647827 */ /* 0x000fe200078e0264 */
[----:B------:R-:W-:-:S02]  /*2d00*/  ISETP.LT.OR P6, PT, R31, 0xf, !P3 ;  /* 0x0000000f1f00780c */ /* 0x000fc40005fc1670 */
[----:B------:R-:W-:Y:S01]  /*2d10*/  SHF.R.U32.HI R14, RZ, 0x1f, R69 ;  /* 0x0000001fff0e7819 */ /* 0x000fe20000011645 */
[----:B------:R-:W-:Y:S01]  /*2d20*/  IMAD.HI R78, R79, -0x77777777, R78 ;  /* 0x888888894f4e7827 */ /* 0x000fe200078e024e */
[----:B------:R-:W-:Y:S02]  /*2d30*/  P2R R193, PR, RZ, 0x40 ;  /* 0x00000040ffc17803 */ /* 0x000fe40000000000 */
[----:B------:R-:W-:Y:S01]  /*2d40*/  ISETP.LT.OR P6, PT, R29, 0xf, !P4 ;  /* 0x0000000f1d00780c */ /* 0x000fe200067c1670 */
[----:B------:R-:W-:Y:S01]  /*2d50*/  IMAD.HI R44, R45, -0x77777777, R44 ;  /* 0x888888892d2c7827 */ /* 0x000fe200078e022c */
[----:B------:R-:W-:Y:S02]  /*2d60*/  MOV R28, RZ ;  /* 0x000000ff001c7202 */ /* 0x000fe40000000f00 */
[----:B------:R-:W-:Y:S01]  /*2d70*/  P2R R185, PR, RZ, 0x40 ;  /* 0x00000040ffb97803 */ /* 0x000fe20000000000 */
[----:B------:R-:W-:Y:S01]  /*2d80*/  IMAD.HI R42, R43, -0x77777777, R42 ;  /* 0x888888892b2a7827 */ /* 0x000fe200078e022a */
[----:B------:R-:W-:-:S02]  /*2d90*/  ISETP.LT.OR P6, PT, R27, 0xf, !P0 ;  /* 0x0000000f1b00780c */ /* 0x000fc400047c1670 */
[----:B------:R-:W-:Y:S01]  /*2da0*/  LEA.HI.SX32 R94, R94, R13, 0x1d ;  /* 0x0000000d5e5e7211 */ /* 0x000fe200078feaff */
[----:B------:R-:W-:Y:S01]  /*2db0*/  IMAD.HI R28, R29, -0x77777777, R28 ;  /* 0x888888891d1c7827 */ /* 0x000fe200078e021c */
[----:B------:R-:W-:Y:S02]  /*2dc0*/  P2R R184, PR, RZ, 0x40 ;  /* 0x00000040ffb87803 */ /* 0x000fe40000000000 */
[----:B------:R-:W-:Y:S01]  /*2dd0*/  ISETP.LT.OR P6, PT, R25, 0xf, !P4 ;  /* 0x0000000f1900780c */ /* 0x000fe200067c1670 */
[C---:B------:R-:W-:Y:S01]  /*2de0*/  IMAD.HI R22, R23.reuse, -0x77777777, R22 ;  /* 0x8888888917167827 */ /* 0x040fe200078e0216 */
[----:B------:R-:W-:Y:S02]  /*2df0*/  SHF.R.U32.HI R13, RZ, 0x1f, R90 ;  /* 0x0000001fff0d7819 */ /* 0x000fe4000001165a */
[----:B------:R-:W-:Y:S01]  /*2e00*/  P2R R183, PR, RZ, 0x40 ;  /* 0x00000040ffb77803 */ /* 0x000fe20000000000 */
[----:B------:R-:W-:Y:S01]  /*2e10*/  IMAD R108, R108, 0xc4, R109 ;  /* 0x000000c46c6c7824 */ /* 0x000fe200078e026d */
[----:B------:R-:W-:Y:S01]  /*2e20*/  ISETP.LT.OR P6, PT, R23, 0xf, !P5 ;  /* 0x0000000f1700780c */ /* 0x000fe20006fc1670 */
[----:B------:R-:W-:Y:S01]  /*2e30*/  IMAD R155, R98, 0xe, R155 ;  /* 0x0000000e629b7824 */ /* 0x000fe200078e029b */
[----:B------:R-:W-:Y:S01]  /*2e40*/  IADD3 R73, R53, -0xf, RZ ;  /* 0xfffffff135497810 */ /* 0x000fe20007ffe0ff */
[----:B------:R-:W-:Y:S01]  /*2e50*/  IMAD R147, R94, 0xe, R147 ;  /* 0x0000000e5e937824 */ /* 0x000fe200078e0293 */
[----:B------:R-:W-:Y:S01]  /*2e60*/  P2R R182, PR, RZ, 0x40 ;  /* 0x00000040ffb67803 */ /* 0x000fe20000000000 */
[----:B------:R-:W-:Y:S01]  /*2e70*/  IMAD R153, R153, 0xe, R58 ;  /* 0x0000000e99997824 */ /* 0x000fe200078e023a */
[----:B------:R-:W-:Y:S01]  /*2e80*/  SHF.R.U32.HI R81, RZ, 0x1f, R38 ;  /* 0x0000001fff517819 */ /* 0x000fe20000011626 */
[--C-:B------:R-:W-:Y:S01]  /*2e90*/  IMAD R54, R54, 0xc4, R73.reuse ;  /* 0x000000c436367824 */ /* 0x100fe200078e0249 */
[----:B------:R-:W-:Y:S01]  /*2ea0*/  LEA.HI.SX32 R69, R69, R14, 0x1d ;  /* 0x0000000e45457211 */ /* 0x000fe200078feaff */
[--C-:B------:R-:W-:Y:S01]  /*2eb0*/  IMAD R56, R56, 0xc4, R73.reuse ;  /* 0x000000c438387824 */ /* 0x100fe200078e0249 */
[----:B------:R-:W-:Y:S01]  /*2ec0*/  ISETP.NE.AND P6, PT, R16, RZ, PT ;  /* 0x000000ff1000720c */ /* 0x000fe20003fc5270 */
[----:B------:R-:W-:Y:S01]  /*2ed0*/  IMAD R55, R55, 0xc4, R73 ;  /* 0x000000c437377824 */ /* 0x000fe200078e0249 */
[----:B------:R-:W-:Y:S01]  /*2ee0*/  SHF.R.U32.HI R14, RZ, 0x1f, R67 ;  /* 0x0000001fff0e7819 */ /* 0x000fe20000011643 */
[----:B------:R-:W-:Y:S01]  /*2ef0*/  IMAD R144, R69, 0xe, R144 ;  /* 0x0000000e45907824 */ /* 0x000fe200078e0290 */
[----:B------:R-:W-:Y:S01]  /*2f00*/  MOV R86, RZ ;  /* 0x000000ff00567202 */ /* 0x000fe20000000f00 */
[----:B------:R-:W-:Y:S01]  /*2f10*/  IMAD R149, R149, 0xe, R60 ;  /* 0x0000000e95957824 */ /* 0x000fe200078e023c */
[----:B------:R-:W-:Y:S01]  /*2f20*/  SHF.R.U32.HI R79, RZ, 0x1f, R92 ;  /* 0x0000001fff4f7819 */ /* 0x000fe2000001165c */
[----:B------:R-:W-:Y:S01]  /*2f30*/  IMAD.MOV.U32 R123, RZ, RZ, RZ ;  /* 0x000000ffff7b7224 */ /* 0x000fe200078e00ff */
[----:B------:R-:W-:Y:S01]  /*2f40*/  SHF.R.U32.HI R83, RZ, 0x1f, R82 ;  /* 0x0000001fff537819 */ /* 0x000fe20000011652 */
[----:B------:R-:W-:Y:S01]  /*2f50*/  IMAD.HI R86, R87, -0x77777777, R86 ;  /* 0x8888888957567827 */ /* 0x000fe200078e0256 */
[----:B------:R-:W-:-:S02]  /*2f60*/  LEA.HI.SX32 R90, R90, R13, 0x1d ;  /* 0x0000000d5a5a7211 */ /* 0x000fc400078feaff */
[----:B------:R-:W-:Y:S02]  /*2f70*/  LEA.HI.SX32 R13, R38, R81, 0x1d ;  /* 0x00000051260d7211 */ /* 0x000fe400078feaff */
[----:B------:R-:W-:Y:S01]  /*2f80*/  ISETP.LT.OR P6, PT, R21, 0xf, !P6 ;  /* 0x0000000f1500780c */ /* 0x000fe200077c1670 */
[----:B------:R-:W-:Y:S01]  /*2f90*/  IMAD R137, R90, 0xe, R137 ;  /* 0x0000000e5a897824 */ /* 0x000fe200078e0289 */
[----:B------:R-:W-:Y:S01]  /*2fa0*/  LEA.HI.SX32 R81, R67, R14, 0x1d ;  /* 0x0000000e43517211 */ /* 0x000fe200078feaff */
[----:B------:R-:W-:Y:S01]  /*2fb0*/  IMAD R138, R13, 0xe, R138 ;  /* 0x0000000e0d8a7824 */ /* 0x000fe200078e028a */
[----:B------:R-:W-:Y:S02]  /*2fc0*/  IADD3 R73, R170, -0x1, RZ ;  /* 0xffffffffaa497810 */ /* 0x000fe40007ffe0ff */
[----:B------:R-:W-:Y:S01]  /*2fd0*/  LEA.HI.SX32 R92, R92, R79, 0x1d ;  /* 0x0000004f5c5c7211 */ /* 0x000fe200078feaff */
[----:B------:R-:W-:Y:S01]  /*2fe0*/  IMAD R162, R81, 0xe, R64 ;  /* 0x0000000e51a27824 */ /* 0x000fe200078e0240 */
[----:B------:R-:W-:Y:S01]  /*2ff0*/  LEA.HI.SX32 R14, R82, R83, 0x1d ;  /* 0x00000053520e7211 */ /* 0x000fe200078feaff */
[----:B------:R-:W-:Y:S01]  /*3000*/  IMAD R142, R142, 0xc4, R73 ;  /* 0x000000c48e8e7824 */ /* 0x000fe200078e0249 */
[----:B------:R-:W-:Y:S01]  /*3010*/  MOV R46, RZ ;  /* 0x000000ff002e7202 */ /* 0x000fe20000000f00 */
[----:B------:R-:W-:Y:S01]  /*3020*/  IMAD R143, R92, 0xe, R143 ;  /* 0x0000000e5c8f7824 */ /* 0x000fe200078e028f */
[----:B------:R-:W-:Y:S01]  /*3030*/  SHF.R.U32.HI R79, RZ, 0x1f, R36 ;  /* 0x0000001fff4f7819 */ /* 0x000fe20000011624 */
[----:B------:R-:W-:Y:S01]  /*3040*/  IMAD R14, R14, 0xe, R103 ;  /* 0x0000000e0e0e7824 */ /* 0x000fe200078e0267 */
[----:B------:R-:W-:Y:S01]  /*3050*/  SHF.R.U32.HI R83, RZ, 0x1f, R28 ;  /* 0x0000001fff537819 */ /* 0x000fe2000001161c */
[----:B------:R-:W-:Y:S01]  /*3060*/  IMAD.HI R46, R47, -0x77777777, R46 ;  /* 0x888888892f2e7827 */ /* 0x000fe200078e022e */
[----:B------:R-:W-:-:S02]  /*3070*/  P2R R180, PR, RZ, 0x40 ;  /* 0x00000040ffb47803 */ /* 0x000fc40000000000 */
[----:B------:R-:W-:Y:S02]  /*3080*/  ISETP.NE.AND P6, PT, R18, RZ, PT ;  /* 0x000000ff1200720c */ /* 0x000fe40003fc5270 */
[----:B------:R-:W-:Y:S02]  /*3090*/  LEA.HI.SX32 R36, R36, R79, 0x1d ;  /* 0x0000004f24247211 */ /* 0x000fe400078feaff */
[----:B------:R-:W-:Y:S02]  /*30a0*/  LEA.HI.SX32 R28, R28, R83, 0x1d ;  /* 0x000000531c1c7211 */ /* 0x000fe400078feaff */
[----:B------:R-:W-:Y:S01]  /*30b0*/  SHF.R.U32.HI R75, RZ, 0x1f, R66 ;  /* 0x0000001fff4b7819 */ /* 0x000fe20000011642 */
[----:B------:R-:W-:Y:S01]  /*30c0*/  IMAD R135, R36, 0xe, R61 ;  /* 0x0000000e24877824 */ /* 0x000fe200078e023d */
[----:B------:R-:W-:Y:S01]  /*30d0*/  SHF.R.U32.HI R73, RZ, 0x1f, R96 ;  /* 0x0000001fff497819 */ /* 0x000fe20000011660 */
[----:B------:R-:W-:Y:S01]  /*30e0*/  IMAD R15, R28, 0xe, R15 ;  /* 0x0000000e1c0f7824 */ /* 0x000fe200078e020f */
[----:B------:R-:W-:-:S02]  /*30f0*/  SHF.R.U32.HI R79, RZ, 0x1f, R86 ;  /* 0x0000001fff4f7819 */ /* 0x000fc40000011656 */
[----:B------:R-:W-:Y:S02]  /*3100*/  SHF.R.U32.HI R67, RZ, 0x1f, R80 ;  /* 0x0000001fff437819 */ /* 0x000fe40000011650 */
[----:B------:R-:W-:Y:S02]  /*3110*/  SHF.R.U32.HI R38, RZ, 0x1f, R71 ;  /* 0x0000001fff267819 */ /* 0x000fe40000011647 */
[----:B------:R-:W-:Y:S02]  /*3120*/  SHF.R.U32.HI R85, RZ, 0x1f, R72 ;  /* 0x0000001fff557819 */ /* 0x000fe40000011648 */
[----:B------:R-:W-:Y:S02]  /*3130*/  SHF.R.U32.HI R83, RZ, 0x1f, R24 ;  /* 0x0000001fff537819 */ /* 0x000fe40000011618 */
[----:B------:R-:W-:Y:S02]  /*3140*/  ISETP.LT.OR P6, PT, R19, 0xf, !P6 ;  /* 0x0000000f1300780c */ /* 0x000fe400077c1670 */
[----:B------:R-:W-:-:S02]  /*3150*/  LEA.HI.SX32 R158, R66, R75, 0x1d ;  /* 0x0000004b429e7211 */ /* 0x000fc400078feaff */
[----:B------:R-:W-:Y:S02]  /*3160*/  LEA.HI.SX32 R96, R96, R73, 0x1d ;  /* 0x0000004960607211 */ /* 0x000fe400078feaff */
[----:B------:R-:W-:Y:S01]  /*3170*/  LEA.HI.SX32 R86, R86, R79, 0x1d ;  /* 0x0000004f56567211 */ /* 0x000fe200078feaff */
[----:B------:R-:W-:Y:S01]  /*3180*/  IMAD R158, R158, 0xe, R111 ;  /* 0x0000000e9e9e7824 */ /* 0x000fe200078e026f */
        /* <DEDUP_REMOVED lines=17> */
[----:B------:R-:W-:Y:S02]  /*32a0*/  SHF.R.U32.HI R71, RZ, 0x1f, R76 ;  /* 0x0000001fff477819 */ /* 0x000fe4000001164c */
[----:B------:R-:W-:-:S02]  /*32b0*/  SHF.R.U32.HI R67, RZ, 0x1f, R74 ;  /* 0x0000001fff437819 */ /* 0x000fc4000001164a */
[----:B------:R-:W-:Y:S02]  /*32c0*/  SHF.R.U32.HI R85, RZ, 0x1f, R70 ;  /* 0x0000001fff557819 */ /* 0x000fe40000011646 */
[----:B------:R-:W-:Y:S02]  /*32d0*/  SHF.R.U32.HI R87, RZ, 0x1f, R100 ;  /* 0x0000001fff577819 */ /* 0x000fe40000011664 */
[----:B------:R-:W-:Y:S02]  /*32e0*/  SHF.R.U32.HI R38, RZ, 0x1f, R65 ;  /* 0x0000001fff267819 */ /* 0x000fe40000011641 */
[----:B------:R-:W-:Y:S02]  /*32f0*/  SHF.R.U32.HI R159, RZ, 0x1f, R22 ;  /* 0x0000001fff9f7819 */ /* 0x000fe40000011616 */
[----:B------:R-:W-:Y:S02]  /*3300*/  SHF.R.U32.HI R83, RZ, 0x1f, R26 ;  /* 0x0000001fff537819 */ /* 0x000fe4000001161a */
[----:B------:R-:W-:-:S02]  /*3310*/  P2R R179, PR, RZ, 0x40 ;  /* 0x00000040ffb37803 */ /* 0x000fc40000000000 */
[----:B------:R-:W-:Y:S02]  /*3320*/  ISETP.NE.AND P6, PT, R20, RZ, PT ;  /* 0x000000ff1400720c */ /* 0x000fe40003fc5270 */
[----:B------:R-:W-:Y:S02]  /*3330*/  LEA.HI.SX32 R157, R68, R157, 0x1d ;  /* 0x0000009d449d7211 */ /* 0x000fe400078feaff */
        /* <DEDUP_REMOVED lines=25> */
[----:B------:R-:W-:Y:S01]  /*34d0*/  ISETP.LT.OR P6, PT, R17, 0xf, !P6 ;  /* 0x0000000f1100780c */ /* 0x000fe200077c1670 */
[----:B------:R-:W-:Y:S01]  /*34e0*/  IMAD R159, R159, 0xe, R56 ;  /* 0x0000000e9f9f7824 */ /* 0x000fe200078e0238 */
[----:B------:R-:W-:Y:S01]  /*34f0*/  MOV R127, RZ ;  /* 0x000000ff007f7202 */ /* 0x000fe20000000f00 */
[----:B------:R-:W-:Y:S01]  /*3500*/  IMAD R145, R83, 0xe, R104 ;  /* 0x0000000e53917824 */ /* 0x000fe200078e0268 */
[----:B------:R-:W-:-:S02]  /*3510*/  MOV R115, RZ ;  /* 0x000000ff00737202 */ /* 0x000fc40000000f00 */
[----:B------:R-:W-:Y:S02]  /*3520*/  IADD3 R134, R134, 0x46, RZ ;  /* 0x0000004686867810 */ /* 0x000fe40007ffe0ff */
[----:B------:R-:W-:Y:S02]  /*3530*/  IADD3 R170, R170, -0xf, RZ ;  /* 0xfffffff1aaaa7810 */ /* 0x000fe40007ffe0ff */
[----:B------:R-:W-:-:S02]  /*3540*/  P2R R178, PR, RZ, 0x40 ;  /* 0x00000040ffb27803 */ /* 0x000fc40000000000 */
.L_x_6:
[----:B------:R-:W-:Y:S01]  /*3550*/  ISETP.GE.AND P6, PT, R167, 0x1, PT ;  /* 0x00000001a700780c */ /* 0x000fe20003fc6270 */
[----:B------:R-:W-:Y:S01]  /*3560*/  IMAD.MOV.U32 R28, RZ, RZ, RZ ;  /* 0x000000ffff1c7224 */ /* 0x000fe200078e00ff */
[----:B------:R-:W-:Y:S02]  /*3570*/  MOV R26, RZ ;  /* 0x000000ff001a7202 */ /* 0x000fe40000000f00 */
[----:B------:R-:W-:Y:S01]  /*3580*/  P2R R43, PR, RZ, 0x1 ;  /* 0x00000001ff2b7803 */ /* 0x000fe20000000000 */
[----:B------:R-:W-:Y:S01]  /*3590*/  IMAD.MOV.U32 R30, RZ, RZ, RZ ;  /* 0x000000ffff1e7224 */ /* 0x000fe200078e00ff */
[----:B------:R-:W-:Y:S01]  /*35a0*/  ISETP.NE.AND P0, PT, R184, RZ, PT ;  /* 0x000000ffb800720c */ /* 0x000fe20003f05270 */
[----:B------:R-:W-:Y:S01]  /*35b0*/  @P3 IMAD R20, R129, 0xc40, R168 ;  /* 0x00000c4081143824 */ /* 0x000fe200078e02a8 */
[----:B------:R-:W-:-:S02]  /*35c0*/  @P3 MOV R21, 0x4 ;  /* 0x0000000400153802 */ /* 0x000fc40000000f00 */
[----:B------:R-:W-:Y:S02]  /*35d0*/  MOV R36, RZ ;  /* 0x000000ff00247202 */ /* 0x000fe40000000f00 */
[----:B------:R-:W-:Y:S01]  /*35e0*/  MOV R32, RZ ;  /* 0x000000ff00207202 */ /* 0x000fe20000000f00 */
[C---:B------:R-:W-:Y:S01]  /*35f0*/  @P6 IMAD R18, R129.reuse, 0xc40, R141 ;  /* 0x00000c4081126824 */ /* 0x040fe200078e028d */
[----:B------:R-:W-:Y:S01]  /*3600*/  @P6 MOV R19, 0x4 ;  /* 0x0000000400136802 */ /* 0x000fe20000000f00 */
[----:B------:R-:W-:Y:S01]  /*3610*/  @P6 IMAD R16, R129, 0xc40, R142 ;  /* 0x00000c4081106824 */ /* 0x000fe200078e028e */
[----:B------:R-:W-:Y:S02]  /*3620*/  @P6 MOV R17, 0x4 ;  /* 0x0000000400116802 */ /* 0x000fe40000000f00 */
[----:B------:R-:W-:Y:S01]  /*3630*/  P2R R27, PR, RZ, 0x8 ;  /* 0x00000008ff1b7803 */ /* 0x000fe20000000000 */
[----:B------:R-:W-:Y:S01]  /*3640*/  @P6 IMAD.WIDE R18, R18, R19, c[0x0][0x160] ;  /* 0x0000580012126625 */ /* 0x000fe200078e0213 */
[----:B------:R-:W-:Y:S01]  /*3650*/  P2R R39, PR, RZ, 0x20 ;  /* 0x00000020ff277803 */ /* 0x000fe20000000000 */
[----:B------:R-:W-:Y:S06]  /*3660*/  BAR.SYNC 0x0 ;  /* 0x0000000000007b1d */ /* 0x000fec0000000000 */
[----:B------:R-:W-:Y:S01]  /*3670*/  @P6 IMAD.WIDE R16, R16, R17, c[0x0][0x160] ;  /* 0x0000580010106625 */ /* 0x000fe200078e0211 */
[----:B------:R0:W2:Y:S01]  /*3680*/  @P6 LDG.E.CONSTANT R28, [R18.64] ;  /* 0x00000004121c6981 */ /* 0x0000a2000c1e9900 */
[----:B------:R-:W-:-:S02]  /*3690*/  P2R R41, PR, RZ, 0x10 ;  /* 0x00000010ff297803 */ /* 0x000fc40000000000 */
[----:B------:R-:W-:Y:S01]  /*36a0*/  @P3 IMAD.WIDE R20, R20, R21, c[0x0][0x160] ;  /* 0x0000580014143625 */ /* 0x000fe200078e0215 */
[----:B------:R1:W3:Y:S01]  /*36b0*/  @P6 LDG.E.CONSTANT R26, [R16.64] ;  /* 0x00000004101a6981 */ /* 0x0002e2000c1e9900 */
[----:B------:R-:W-:Y:S02]  /*36c0*/  ISETP.LT.OR P6, PT, R3, 0xf, !P6 ;  /* 0x0000000f0300780c */ /* 0x000fe400077c1670 */
[----:B------:R-:W-:Y:S01]  /*36d0*/  ISETP.NE.AND P5, PT, R182, RZ, PT ;  /* 0x000000ffb600720c */ /* 0x000fe20003fa5270 */
[----:B------:R4:W5:Y:S01]  /*36e0*/  @P3 LDG.E.CONSTANT R36, [R20.64] ;  /* 0x0000000414243981 */ /* 0x000962000c1e9900 */
[----:B------:R-:W-:-:S09]  /*36f0*/  ISETP.NE.AND P4, PT, R183, RZ, PT ;  /* 0x000000ffb700720c */ /* 0x000fd20003f85270 */
[----:B------:R-:W-:Y:S01]  /*3700*/  @!P6 MOV R23, 0x4 ;  /* 0x000000040017e802 */ /* 0x000fe20000000f00 */
[----:B------:R-:W-:-:S04]  /*3710*/  @!P6 IMAD R22, R129, 0xc40, R170 ;  /* 0x00000c408116e824 */ /* 0x000fc800078e02aa */
[----:B------:R-:W-:-:S05]  /*3720*/  @!P6 IMAD.WIDE R22, R22, R23, c[0x0][0x160] ;  /* 0x000058001616e625 */ /* 0x000fca00078e0217 */
[----:B------:R1:W3:Y:S01]  /*3730*/  @!P6 LDG.E.CONSTANT R30, [R22.64] ;  /* 0x00000004161ee981 */ /* 0x0002e2000c1e9900 */
[----:B------:R-:W-:Y:S01]  /*3740*/  ISETP.NE.AND P6, PT, R181, RZ, PT ;  /* 0x000000ffb500720c */ /* 0x000fe20003fc5270 */
[----:B0-----:R-:W-:Y:S02]  /*3750*/  @!P0 IMAD R18, R129, 0xc40, R166 ;  /* 0x00000c4081128824 */ /* 0x001fe400078e02a6 */
[----:B------:R-:W-:-:S04]  /*3760*/  @!P0 IMAD.MOV.U32 R19, RZ, RZ, 0x4 ;  /* 0x00000004ff138424 */ /* 0x000fc800078e00ff */
[----:B------:R-:W-:Y:S01]  /*3770*/  @!P0 IMAD.WIDE R18, R18, R19, c[0x0][0x160] ;  /* 0x0000580012128625 */ /* 0x000fe200078e0213 */
[----:B------:R-:W-:Y:S02]  /*3780*/  ISETP.NE.AND P3, PT, R173, RZ, PT ;  /* 0x000000ffad00720c */ /* 0x000fe40003f65270 */
[----:B-1----:R-:W-:Y:S02]  /*3790*/  @P1 MOV R17, 0x4 ;  /* 0x0000000400111802 */ /* 0x002fe40000000f00 */
[----:B------:R0:W3:Y:S01]  /*37a0*/  @!P0 LDG.E.CONSTANT R32, [R18.64] ;  /* 0x0000000412208981 */ /* 0x0000e2000c1e9900 */
[C---:B------:R-:W-:Y:S01]  /*37b0*/  @P1 IMAD R16, R129.reuse, 0xc40, R165 ;  /* 0x00000c4081101824 */ /* 0x040fe200078e02a5 */
[----:B------:R-:W-:Y:S01]  /*37c0*/  MOV R40, RZ ;  /* 0x000000ff00287202 */ /* 0x000fe20000000f00 */
[----:B------:R-:W-:Y:S01]  /*37d0*/  IMAD.MOV.U32 R34, RZ, RZ, RZ ;  /* 0x000000ffff227224 */ /* 0x000fe200078e00ff */
[----:B0-----:R-:W-:Y:S01]  /*37e0*/  @!P6 MOV R19, 0x4 ;  /* 0x000000040013e802 */ /* 0x001fe20000000f00 */
[----:B------:R-:W-:-:S02]  /*37f0*/  @!P6 IMAD R18, R129, 0xc40, R157 ;  /* 0x00000c408112e824 */ /* 0x000fc400078e029d */
[----:B------:R-:W-:-:S04]  /*3800*/  @P1 IMAD.WIDE R16, R16, R17, c[0x0][0x160] ;  /* 0x0000580010101625 */ /* 0x000fc800078e0211 */
[----:B------:R-:W-:Y:S01]  /*3810*/  @!P6 IMAD.WIDE R18, R18, R19, c[0x0][0x160] ;  /* 0x000058001212e625 */ /* 0x000fe200078e0213 */
[----:B------:R0:W3:Y:S01]  /*3820*/  @P1 LDG.E.CONSTANT R34, [R16.64] ;  /* 0x0000000410221981 */ /* 0x0000e2000c1e9900 */
[----:B------:R-:W-:-:S03]  /*3830*/  ISETP.NE.AND P0, PT, R172, RZ, PT ;  /* 0x000000ffac00720c */ /* 0x000fc60003f05270 */
[----:B------:R1:W3:Y:S01]  /*3840*/  @!P6 LDG.E.CONSTANT R40, [R18.64] ;  /* 0x000000041228e981 */ /* 0x0002e2000c1e9900 */
[----:B------:R-:W-:Y:S01]  /*3850*/  ISETP.NE.AND P6, PT, R169, RZ, PT ;  /* 0x000000ffa900720c */ /* 0x000fe20003fc5270 */
[C---:B------:R-:W-:Y:S01]  /*3860*/  @!P5 IMAD R29, R129.reuse, 0xc40, R159 ;  /* 0x00000c40811dd824 */ /* 0x040fe200078e029f */
[----:B------:R-:W-:Y:S01]  /*3870*/  @!P5 MOV R48, 0x4 ;  /* 0x000000040030d802 */ /* 0x000fe20000000f00 */
[C---:B0-----:R-:W-:Y:S02]  /*3880*/  @P3 IMAD R16, R129.reuse, 0xc40, R155 ;  /* 0x00000c4081103824 */ /* 0x041fe400078e029b */
[----:B------:R-:W-:Y:S01]  /*3890*/  @P3 IMAD.MOV.U32 R17, RZ, RZ, 0x4 ;  /* 0x00000004ff113424 */ /* 0x000fe200078e00ff */
[----:B------:R-:W-:Y:S01]  /*38a0*/  @!P4 MOV R25, 0x4 ;  /* 0x000000040019c802 */ /* 0x000fe20000000f00 */
[----:B------:R-:W-:Y:S01]  /*38b0*/  @!P4 IMAD R24, R129, 0xc40, R163 ;  /* 0x00000c408118c824 */ /* 0x000fe200078e02a3 */
[----:B------:R-:W-:Y:S01]  /*38c0*/  MOV R38, RZ ;  /* 0x000000ff00267202 */ /* 0x000fe20000000f00 */
[----:B------:R-:W-:Y:S01]  /*38d0*/  @P3 IMAD.WIDE R16, R16, R17, c[0x0][0x160] ;  /* 0x0000580010103625 */ /* 0x000fe200078e0211 */
[----:B------:R-:W-:-:S02]  /*38e0*/  P2R R45, PR, RZ, 0x40 ;  /* 0x00000040ff2d7803 */ /* 0x000fc40000000000 */
[----:B------:R-:W-:Y:S01]  /*38f0*/  ISETP.NE.AND P6, PT, R180, RZ, PT ;  /* 0x000000ffb400720c */ /* 0x000fe20003fc5270 */
[----:B------:R-:W-:Y:S01]  /*3900*/  IMAD.MOV.U32 R42, RZ, RZ, RZ ;  /* 0x000000ffff2a7224 */ /* 0x000fe200078e00ff */
[----:B------:R-:W-:Y:S01]  /*3910*/  MOV R46, RZ ;  /* 0x000000ff002e7202 */ /* 0x000fe20000000f00 */
[----:B----4-:R-:W-:Y:S01]  /*3920*/  @!P5 IMAD.WIDE R20, R29, R48, c[0x0][0x160] ;  /* 0x000058001d14d625 */ /* 0x010fe200078e0230 */
[----:B------:R-:W-:Y:S01]  /*3930*/  P2R R31, PR, RZ, 0x2 ;  /* 0x00000002ff1f7803 */ /* 0x000fe20000000000 */
[----:B------:R0:W4:Y:S01]  /*3940*/  @P3 LDG.E.CONSTANT R38, [R16.64] ;  /* 0x0000000410263981 */ /* 0x000122000c1e9900 */
[----:B------:R-:W-:Y:S01]  /*3950*/  ISETP.NE.AND P1, PT, R178, RZ, PT ;  /* 0x000000ffb200720c */ /* 0x000fe20003f25270 */
[----:B------:R-:W-:Y:S02]  /*3960*/  @P2 IMAD R22, R129, 0xc40, R161 ;  /* 0x00000c4081162824 */ /* 0x000fe400078e02a1 */
[----:B------:R-:W-:Y:S02]  /*3970*/  @P2 IMAD.MOV.U32 R23, RZ, RZ, 0x4 ;  /* 0x00000004ff172424 */ /* 0x000fe400078e00ff */
[----:B------:R-:W-:Y:S01]  /*3980*/  @!P4 IMAD.WIDE R24, R24, R25, c[0x0][0x160] ;  /* 0x000058001818c625 */ /* 0x000fe200078e0219 */
[----:B------:R-:W-:Y:S01]  /*3990*/  ISETP.NE.AND P3, PT, R193, RZ, PT ;  /* 0x000000ffc100720c */ /* 0x000fe20003f65270 */
[----:B------:R0:W4:Y:S01]  /*39a0*/  @!P5 LDG.E.CONSTANT R42, [R20.64] ;  /* 0x00000004142ad981 */ /* 0x000122000c1e9900 */
[----:B------:R-:W-:Y:S01]  /*39b0*/  MOV R44, RZ ;  /* 0x000000ff002c7202 */ /* 0x000fe20000000f00 */
[----:B------:R-:W-:Y:S01]  /*39c0*/  @P2 IMAD.WIDE R22, R22, R23, c[0x0][0x160] ;  /* 0x0000580016162625 */ /* 0x000fe200078e0217 */
[----:B------:R-:W-:Y:S01]  /*39d0*/  ISETP.NE.AND P5, PT, R171, RZ, PT ;  /* 0x000000ffab00720c */ /* 0x000fe20003fa5270 */
[----:B------:R1:W4:Y:S01]  /*39e0*/  @!P4 LDG.E.CONSTANT R46, [R24.64] ;  /* 0x00000004182ec981 */ /* 0x000322000c1e9900 */
[----:B------:R-:W-:Y:S01]  /*39f0*/  @P0 MOV R60, 0x4 ;  /* 0x00000004003c0802 */ /* 0x000fe20000000f00 */
[----:B------:R-:W-:Y:S01]  /*3a00*/  @P0 IMAD R33, R129, 0xc40, R151 ;  /* 0x00000c4081210824 */ /* 0x000fe200078e0297 */
[----:B------:R-:W-:Y:S01]  /*3a10*/  ISETP.NE.AND P4, PT, R179, RZ, PT ;  /* 0x000000ffb300720c */ /* 0x000fe20003f85270 */
[----:B------:R1:W4:Y:S01]  /*3a20*/  @P2 LDG.E.CONSTANT R44, [R22.64] ;  /* 0x00000004162c2981 */ /* 0x000322000c1e9900 */
[----:B------:R-:W-:Y:S01]  /*3a30*/  @!P6 MOV R58, 0x4 ;  /* 0x00000004003ae802 */ /* 0x000fe20000000f00 */
[----:B------:R-:W-:Y:S01]  /*3a40*/  @!P6 IMAD R29, R129, 0xc40, R153 ;  /* 0x00000c40811de824 */ /* 0x000fe200078e0299 */
[----:B------:R-:W-:Y:S01]  /*3a50*/  MOV R48, RZ ;  /* 0x000000ff00307202 */ /* 0x000fe20000000f00 */
[----:B------:R-:W-:Y:S01]  /*3a60*/  IMAD.MOV.U32 R50, RZ, RZ, RZ ;  /* 0x000000ffff327224 */ /* 0x000fe200078e00ff */
[----:B0-----:R-:W-:Y:S01]  /*3a70*/  @!P1 MOV R17, 0x4 ;  /* 0x0000000400119802 */ /* 0x001fe20000000f00 */
[----:B-1----:R-:W-:-:S04]  /*3a80*/  @!P6 IMAD.WIDE R24, R29, R58, c[0x0][0x160] ;  /* 0x000058001d18e625 */ /* 0x002fc800078e023a */
[----:B------:R-:W-:Y:S01]  /*3a90*/  @P0 IMAD.WIDE R22, R33, R60, c[0x0][0x160] ;  /* 0x0000580021160625 */ /* 0x000fe200078e023c */
[----:B------:R-:W-:Y:S01]  /*3aa0*/  P2R R37, PR, RZ, 0x4 ;  /* 0x00000004ff257803 */ /* 0x000fe20000000000 */
[----:B------:R0:W4:Y:S01]  /*3ab0*/  @!P6 LDG.E.CONSTANT R50, [R24.64] ;  /* 0x000000041832e981 */ /* 0x000122000c1e9900 */
[----:B------:R-:W-:Y:S01]  /*3ac0*/  @!P3 MOV R70, 0x4 ;  /* 0x000000040046b802 */ /* 0x000fe20000000f00 */
[----:B------:R-:W-:Y:S01]  /*3ad0*/  @!P1 IMAD R16, R129, 0xc40, R145 ;  /* 0x00000c4081109824 */ /* 0x000fe200078e0291 */
[----:B------:R-:W-:Y:S01]  /*3ae0*/  ISETP.NE.AND P2, PT, R192, RZ, PT ;  /* 0x000000ffc000720c */ /* 0x000fe20003f45270 */
[----:B------:R1:W4:Y:S01]  /*3af0*/  @P0 LDG.E.CONSTANT R48, [R22.64] ;  /* 0x0000000416300981 */ /* 0x000322000c1e9900 */
[----:B------:R-:W-:Y:S01]  /*3b00*/  ISETP.NE.AND P0, PT, R43, RZ, PT ;  /* 0x000000ff2b00720c */ /* 0x000fe20003f05270 */
[C---:B------:R-:W-:Y:S01]  /*3b10*/  @!P3 IMAD R33, R129.reuse, 0xc40, R139 ;  /* 0x00000c408121b824 */ /* 0x040fe200078e028b */
[----:B------:R-:W-:Y:S01]  /*3b20*/  @P5 MOV R19, 0x4 ;  /* 0x0000000400135802 */ /* 0x000fe20000000f00 */
[----:B------:R-:W-:Y:S01]  /*3b30*/  @!P4 IMAD R35, R129, 0xc40, R149 ;  /* 0x00000c408123c824 */ /* 0x000fe200078e0295 */
[----:B------:R-:W-:Y:S01]  /*3b40*/  MOV R54, RZ ;  /* 0x000000ff00367202 */ /* 0x000fe20000000f00 */
[----:B------:R-:W-:Y:S01]  /*3b50*/  @!P4 IMAD.MOV.U32 R62, RZ, RZ, 0x4 ;  /* 0x00000004ff3ec424 */ /* 0x000fe200078e00ff */
[----:B------:R-:W-:Y:S01]  /*3b60*/  ISETP.NE.AND P6, PT, R45, RZ, PT ;  /* 0x000000ff2d00720c */ /* 0x000fe20003fc5270 */
[----:B------:R-:W-:-:S02]  /*3b70*/  @P5 IMAD R18, R129, 0xc40, R147 ;  /* 0x00000c4081125824 */ /* 0x000fc400078e0293 */
[----:B------:R-:W-:Y:S01]  /*3b80*/  @!P1 IMAD.WIDE R16, R16, R17, c[0x0][0x160] ;  /* 0x0000580010109625 */ /* 0x000fe200078e0211 */
[----:B------:R-:W-:-:S03]  /*3b90*/  MOV R56, RZ ;  /* 0x000000ff00387202 */ /* 0x000fc60000000f00 */
[----:B------:R-:W-:Y:S01]  /*3ba0*/  IMAD.MOV.U32 R64, RZ, RZ, RZ ;  /* 0x000000ffff407224 */ /* 0x000fe200078e00ff */
[----:B------:R0:W4:Y:S01]  /*3bb0*/  @!P1 LDG.E.CONSTANT R54, [R16.64] ;  /* 0x0000000410369981 */ /* 0x000122000c1e9900 */
[----:B-1----:R-:W-:Y:S01]  /*3bc0*/  @!P3 IMAD.WIDE R22, R33, R70, c[0x0][0x160] ;  /* 0x000058002116b625 */ /* 0x002fe200078e0246 */
[----:B------:R-:W-:-:S03]  /*3bd0*/  ISETP.NE.AND P1, PT, R191, RZ, PT ;  /* 0x000000ffbf00720c */ /* 0x000fc60003f25270 */
[----:B------:R-:W-:Y:S01]  /*3be0*/  IMAD.MOV.U32 R52, RZ, RZ, RZ ;  /* 0x000000ffff347224 */ /* 0x000fe200078e00ff */
[----:B------:R1:W4:Y:S01]  /*3bf0*/  @!P3 LDG.E.CONSTANT R64, [R22.64] ;  /* 0x000000041640b981 */ /* 0x000322000c1e9900 */
[----:B------:R-:W-:Y:S01]  /*3c00*/  @!P4 IMAD.WIDE R20, R35, R62, c[0x0][0x160] ;  /* 0x000058002314c625 */ /* 0x000fe200078e023e */
[----:B------:R-:W-:-:S03]  /*3c10*/  ISETP.NE.AND P3, PT, R190, RZ, PT ;  /* 0x000000ffbe00720c */ /* 0x000fc60003f65270 */
[----:B------:R-:W-:Y:S01]  /*3c20*/  @P5 IMAD.WIDE R18, R18, R19, c[0x0][0x160] ;  /* 0x0000580012125625 */ /* 0x000fe200078e0213 */
[----:B------:R0:W4:Y:S01]  /*3c30*/  @!P4 LDG.E.CONSTANT R56, [R20.64] ;  /* 0x000000041438c981 */ /* 0x000122000c1e9900 */
[----:B------:R-:W-:Y:S02]  /*3c40*/  ISETP.NE.AND P4, PT, R41, RZ, PT ;  /* 0x000000ff2900720c */ /* 0x000fe40003f85270 */
[----:B------:R-:W-:Y:S01]  /*3c50*/  @P0 MOV R72, 0x4 ;  /* 0x0000000400480802 */ /* 0x000fe20000000f00 */
[----:B------:R0:W4:Y:S01]  /*3c60*/  @P5 LDG.E.CONSTANT R52, [R18.64] ;  /* 0x0000000412345981 */ /* 0x000122000c1e9900 */
[C---:B------:R-:W-:Y:S01]  /*3c70*/  @P0 IMAD R35, R129.reuse, 0xc40, R137 ;  /* 0x00000c4081230824 */ /* 0x040fe200078e0289 */
[----:B------:R-:W-:Y:S01]  /*3c80*/  MOV R60, RZ ;  /* 0x000000ff003c7202 */ /* 0x000fe20000000f00 */
[----:B------:R-:W-:Y:S01]  /*3c90*/  @P6 IMAD R29, R129, 0xc40, R143 ;  /* 0x00000c40811d6824 */ /* 0x000fe200078e028f */
[----:B------:R-:W-:Y:S01]  /*3ca0*/  MOV R62, RZ ;  /* 0x000000ff003e7202 */ /* 0x000fe20000000f00 */
[----:B------:R-:W-:-:S02]  /*3cb0*/  @P6 IMAD.MOV.U32 R68, RZ, RZ, 0x4 ;  /* 0x00000004ff446424 */ /* 0x000fc400078e00ff */
[----:B0-----:R-:W-:Y:S02]  /*3cc0*/  @!P2 IMAD R18, R129, 0xc40, R135 ;  /* 0x00000c408112a824 */ /* 0x001fe400078e0287 */
[----:B------:R-:W-:Y:S02]  /*3cd0*/  @!P2 IMAD.MOV.U32 R19, RZ, RZ, 0x4 ;  /* 0x00000004ff13a424 */ /* 0x000fe400078e00ff */
[----:B------:R-:W-:Y:S01]  /*3ce0*/  @P0 IMAD.WIDE R20, R35, R72, c[0x0][0x160] ;  /* 0x0000580023140625 */ /* 0x000fe200078e0248 */
[----:B------:R-:W-:-:S03]  /*3cf0*/  MOV R66, RZ ;  /* 0x000000ff00427202 */ /* 0x000fc60000000f00 */
[----:B------:R-:W-:Y:S01]  /*3d00*/  @!P2 IMAD.WIDE R18, R18, R19, c[0x0][0x160] ;  /* 0x000058001212a625 */ /* 0x000fe200078e0213 */
[----:B------:R-:W-:Y:S01]  /*3d10*/  ISETP.NE.AND P5, PT, R39, RZ, PT ;  /* 0x000000ff2700720c */ /* 0x000fe20003fa5270 */
[----:B------:R0:W4:Y:S01]  /*3d20*/  @P0 LDG.E.CONSTANT R62, [R20.64] ;  /* 0x00000004143e0981 */ /* 0x000122000c1e9900 */
[----:B------:R-:W-:Y:S01]  /*3d30*/  @!P1 MOV R78, 0x4 ;  /* 0x00000004004e9802 */ /* 0x000fe20000000f00 */
[----:B------:R-:W-:Y:S01]  /*3d40*/  @P6 IMAD.WIDE R24, R29, R68, c[0x0][0x160] ;  /* 0x000058001d186625 */ /* 0x000fe200078e0244 */
[----:B------:R-:W-:Y:S01]  /*3d50*/  P2R R39, PR, RZ, 0x1 ;  /* 0x00000001ff277803 */ /* 0x000fe20000000000 */
[----:B------:R0:W4:Y:S01]  /*3d60*/  @!P2 LDG.E.CONSTANT R60, [R18.64] ;  /* 0x00000004123ca981 */ /* 0x000122000c1e9900 */
[----:B------:R-:W-:Y:S01]  /*3d70*/  ISETP.NE.AND P0, PT, R176, RZ, PT ;  /* 0x000000ffb000720c */ /* 0x000fe20003f05270 */
[----:B------:R-:W-:Y:S01]  /*3d80*/  @!P1 IMAD R29, R129, 0xc40, R162 ;  /* 0x00000c40811d9824 */ /* 0x000fe200078e02a2 */
[----:B------:R-:W-:Y:S01]  /*3d90*/  @P4 MOV R17, 0x4 ;  /* 0x0000000400114802 */ /* 0x000fe20000000f00 */
[----:B------:R1:W4:Y:S01]  /*3da0*/  @P6 LDG.E.CONSTANT R66, [R24.64] ;  /* 0x0000000418426981 */ /* 0x000322000c1e9900 */
[----:B------:R-:W-:Y:S01]  /*3db0*/  MOV R76, RZ ;  /* 0x000000ff004c7202 */ /* 0x000fe20000000f00 */
[C---:B------:R-:W-:Y:S01]  /*3dc0*/  @P4 IMAD R16, R129.reuse, 0xc40, R164 ;  /* 0x00000c4081104824 */ /* 0x040fe200078e02a4 */
[----:B0-----:R-:W-:Y:S01]  /*3dd0*/  @!P3 MOV R19, 0x4 ;  /* 0x000000040013b802 */ /* 0x001fe20000000f00 */
[----:B------:R-:W-:Y:S01]  /*3de0*/  @!P3 IMAD R18, R129, 0xc40, R156 ;  /* 0x00000c408112b824 */ /* 0x000fe200078e029c */
[----:B------:R-:W-:-:S02]  /*3df0*/  ISETP.NE.AND P6, PT, R177, RZ, PT ;  /* 0x000000ffb100720c */ /* 0x000fc40003fc5270 */
[----:B------:R-:W-:Y:S01]  /*3e00*/  MOV R70, RZ ;  /* 0x000000ff00467202 */ /* 0x000fe20000000f00 */
[----:B-1----:R-:W-:-:S04]  /*3e10*/  @!P1 IMAD.WIDE R24, R29, R78, c[0x0][0x160] ;  /* 0x000058001d189625 */ /* 0x002fc800078e024e */
[----:B------:R-:W-:Y:S01]  /*3e20*/  @!P3 IMAD.WIDE R18, R18, R19, c[0x0][0x160] ;  /* 0x000058001212b625 */ /* 0x000fe200078e0213 */
[----:B------:R0:W4:Y:S03]  /*3e30*/  @!P1 LDG.E.CONSTANT R76, [R24.64] ;  /* 0x00000004184c9981 */ /* 0x000126000c1e9900 */
[----:B------:R-:W-:Y:S02]  /*3e40*/  IMAD.MOV.U32 R58, RZ, RZ, RZ ;  /* 0x000000ffff3a7224 */ /* 0x000fe400078e00ff */
[----:B------:R-:W-:Y:S01]  /*3e50*/  @P4 IMAD.WIDE R16, R16, R17, c[0x0][0x160] ;  /* 0x0000580010104625 */ /* 0x000fe200078e0211 */
[----:B------:R-:W-:Y:S01]  /*3e60*/  ISETP.NE.AND P1, PT, R174, RZ, PT ;  /* 0x000000ffae00720c */ /* 0x000fe20003f25270 */
[----:B------:R1:W4:Y:S01]  /*3e70*/  @!P3 LDG.E.CONSTANT R70, [R18.64] ;  /* 0x000000041246b981 */ /* 0x000322000c1e9900 */
[----:B------:R-:W-:Y:S02]  /*3e80*/  ISETP.NE.AND P2, PT, R188, RZ, PT ;  /* 0x000000ffbc00720c */ /* 0x000fe40003f45270 */
[----:B------:R-:W-:Y:S01]  /*3e90*/  ISETP.NE.AND P3, PT, R187, RZ, PT ;  /* 0x000000ffbb00720c */ /* 0x000fe20003f65270 */
[----:B------:R0:W4:Y:S01]  /*3ea0*/  @P4 LDG.E.CONSTANT R58, [R16.64] ;  /* 0x00000004103a4981 */ /* 0x000122000c1e9900 */
[----:B------:R-:W-:Y:S01]  /*3eb0*/  @!P6 MOV R82, 0x4 ;  /* 0x000000040052e802 */ /* 0x000fe20000000f00 */
[----:B------:R-:W-:Y:S01]  /*3ec0*/  @P5 IMAD R33, R129, 0xc40, R160 ;  /* 0x00000c4081215824 */ /* 0x000fe200078e02a0 */
[----:B------:R-:W-:Y:S01]  /*3ed0*/  MOV R68, RZ ;  /* 0x000000ff00447202 */ /* 0x000fe20000000f00 */
[----:B------:R-:W-:-:S02]  /*3ee0*/  @P5 IMAD.MOV.U32 R80, RZ, RZ, 0x4 ;  /* 0x00000004ff505424 */ /* 0x000fc400078e00ff */
[C---:B------:R-:W-:Y:S02]  /*3ef0*/  @!P6 IMAD R35, R129.reuse, 0xc40, R158 ;  /* 0x00000c408123e824 */ /* 0x040fe400078e029e */
[----:B0-----:R-:W-:Y:S02]  /*3f00*/  @P0 IMAD R16, R129, 0xc40, R154 ;  /* 0x00000c4081100824 */ /* 0x001fe400078e029a */
[----:B------:R-:W-:Y:S01]  /*3f10*/  @P0 IMAD.MOV.U32 R17, RZ, RZ, 0x4 ;  /* 0x00000004ff110424 */ /* 0x000fe200078e00ff */
[----:B------:R-:W-:-:S03]  /*3f20*/  MOV R74, RZ ;  /* 0x000000ff004a7202 */ /* 0x000fc60000000f00 */
[----:B------:R-:W-:Y:S01]  /*3f30*/  @P0 IMAD.WIDE R16, R16, R17, c[0x0][0x160] ;  /* 0x0000580010100625 */ /* 0x000fe200078e0211 */
[----:B-1----:R-:W-:-:S03]  /*3f40*/  @P1 MOV R19, 0x4 ;  /* 0x0000000400131802 */ /* 0x002fc60000000f00 */
[----:B------:R-:W-:Y:S01]  /*3f50*/  IMAD.MOV.U32 R72, RZ, RZ, RZ ;  /* 0x000000ffff487224 */ /* 0x000fe200078e00ff */
[----:B------:R0:W4:Y:S01]  /*3f60*/  @P0 LDG.E.CONSTANT R68, [R16.64] ;  /* 0x0000000410440981 */ /* 0x000122000c1e9900 */
[----:B------:R-:W-:-:S04]  /*3f70*/  @P5 IMAD.WIDE R22, R33, R80, c[0x0][0x160] ;  /* 0x0000580021165625 */ /* 0x000fc800078e0250 */
[----:B------:R-:W-:Y:S01]  /*3f80*/  @!P6 IMAD.WIDE R20, R35, R82, c[0x0][0x160] ;  /* 0x000058002314e625 */ /* 0x000fe200078e0252 */
[----:B------:R-:W-:Y:S01]  /*3f90*/  P2R R43, PR, RZ, 0x10 ;  /* 0x00000010ff2b7803 */ /* 0x000fe20000000000 */
[----:B------:R1:W4:Y:S02]  /*3fa0*/  @P5 LDG.E.CONSTANT R74, [R22.64] ;  /* 0x00000004164a5981 */ /* 0x000324000c1e9900 */
[C---:B------:R-:W-:Y:S01]  /*3fb0*/  @!P2 IMAD R35, R129.reuse, 0xc40, R148 ;  /* 0x00000c408123a824 */ /* 0x040fe200078e0294 */
[----:B0-----:R-:W-:Y:S01]  /*3fc0*/  @!P3 MOV R17, 0x4 ;  /* 0x000000040011b802 */ /* 0x001fe20000000f00 */
[----:B------:R-:W-:Y:S01]  /*3fd0*/  @!P2 IMAD.MOV.U32 R92, RZ, RZ, 0x4 ;  /* 0x00000004ff5ca424 */ /* 0x000fe200078e00ff */
[----:B------:R-:W-:Y:S01]  /*3fe0*/  P2R R41, PR, RZ, 0x20 ;  /* 0x00000020ff297803 */ /* 0x000fe20000000000 */
[C---:B------:R-:W-:Y:S01]  /*3ff0*/  @P1 IMAD R18, R129.reuse, 0xc40, R146 ;  /* 0x00000c4081121824 */ /* 0x040fe200078e0292 */
[----:B------:R0:W4:Y:S01]  /*4000*/  @!P6 LDG.E.CONSTANT R72, [R20.64] ;  /* 0x000000041448e981 */ /* 0x000122000c1e9900 */
[----:B------:R-:W-:Y:S01]  /*4010*/  @!P3 IMAD R16, R129, 0xc40, R144 ;  /* 0x00000c408110b824 */ /* 0x000fe200078e0290 */
[----:B------:R-:W-:Y:S01]  /*4020*/  MOV R82, RZ ;  /* 0x000000ff00527202 */ /* 0x000fe20000000f00 */
[----:B------:R-:W-:Y:S01]  /*4030*/  IMAD.MOV.U32 R84, RZ, RZ, RZ ;  /* 0x000000ffff547224 */ /* 0x000fe200078e00ff */
[----:B------:R-:W-:Y:S01]  /*4040*/  ISETP.NE.AND P4, PT, R175, RZ, PT ;  /* 0x000000ffaf00720c */ /* 0x000fe20003f85270 */
[----:B------:R-:W-:Y:S01]  /*4050*/  @P1 IMAD.WIDE R18, R18, R19, c[0x0][0x160] ;  /* 0x0000580012121625 */ /* 0x000fe200078e0213 */
[----:B------:R-:W-:-:S02]  /*4060*/  ISETP.NE.AND P5, PT, R189, RZ, PT ;  /* 0x000000ffbd00720c */ /* 0x000fc40003fa5270 */
[----:B------:R-:W-:Y:S01]  /*4070*/  MOV R86, RZ ;  /* 0x000000ff00567202 */ /* 0x000fe20000000f00 */
[----:B------:R-:W-:Y:S01]  /*4080*/  @!P3 IMAD.WIDE R16, R16, R17, c[0x0][0x160] ;  /* 0x000058001010b625 */ /* 0x000fe200078e0211 */
[----:B------:R1:W4:Y:S03]  /*4090*/  @P1 LDG.E.CONSTANT R84, [R18.64] ;  /* 0x0000000412541981 */ /* 0x000326000c1e9900 */
[----:B0-----:R-:W-:Y:S01]  /*40a0*/  @!P2 IMAD.WIDE R20, R35, R92, c[0x0][0x160] ;  /* 0x000058002314a625 */ /* 0x001fe200078e025c */
[----:B------:R-:W-:Y:S01]  /*40b0*/  ISETP.NE.AND P0, PT, R186, RZ, PT ;  /* 0x000000ffba00720c */ /* 0x000fe20003f05270 */
[----:B------:R0:W4:Y:S01]  /*40c0*/  @!P3 LDG.E.CONSTANT R86, [R16.64] ;  /* 0x000000041056b981 */ /* 0x000122000c1e9900 */
[----:B------:R-:W-:-:S03]  /*40d0*/  ISETP.NE.AND P1, PT, R31, RZ, PT ;  /* 0x000000ff1f00720c */ /* 0x000fc60003f25270 */
[----:B------:R0:W4:Y:S01]  /*40e0*/  @!P2 LDG.E.CONSTANT R82, [R20.64] ;  /* 0x000000041452a981 */ /* 0x000122000c1e9900 */
[----:B------:R-:W-:Y:S02]  /*40f0*/  ISETP.NE.AND P2, PT, R37, RZ, PT ;  /* 0x000000ff2500720c */ /* 0x000fe40003f45270 */
[----:B------:R-:W-:Y:S02]  /*4100*/  ISETP.NE.AND P6, PT, R185, RZ, PT ;  /* 0x000000ffb900720c */ /* 0x000fe40003fc5270 */
[----:B------:R-:W-:Y:S01]  /*4110*/  ISETP.NE.AND P3, PT, R27, RZ, PT ;  /* 0x000000ff1b00720c */ /* 0x000fe20003f65270 */
[C---:B------:R-:W-:Y:S01]  /*4120*/  @!P5 IMAD R29, R129.reuse, 0xc40, R152 ;  /* 0x00000c40811dd824 */ /* 0x040fe200078e0298 */
[----:B------:R-:W-:Y:S01]  /*4130*/  @!P5 MOV R88, 0x4 ;  /* 0x000000040058d802 */ /* 0x000fe20000000f00 */
[----:B------:R-:W-:Y:S01]  /*4140*/  @P4 IMAD R33, R129, 0xc40, R150 ;  /* 0x00000c4081214824 */ /* 0x000fe200078e0296 */
[----:B------:R-:W-:Y:S01]  /*4150*/  @P4 MOV R90, 0x4 ;  /* 0x00000004005a4802 */ /* 0x000fe20000000f00 */
[----:B------:R-:W-:Y:S01]  /*4160*/  IMAD.MOV.U32 R78, RZ, RZ, RZ ;  /* 0x000000ffff4e7224 */ /* 0x000fe200078e00ff */
[----:B------:R-:W-:Y:S01]  /*4170*/  MOV R80, RZ ;  /* 0x000000ff00507202 */ /* 0x000fe20000000f00 */
[----:B------:R-:W-:Y:S01]  /*4180*/  @!P5 IMAD.WIDE R24, R29, R88, c[0x0][0x160] ;  /* 0x000058001d18d625 */ /* 0x000fe200078e0258 */
[----:B------:R-:W-:-:S02]  /*4190*/  @!P0 MOV R100, 0x4 ;  /* 0x0000000400648802 */ /* 0x000fc40000000f00 */
[----:B------:R-:W-:Y:S01]  /*41a0*/  @P1 MOV R102, 0x4 ;  /* 0x0000000400661802 */ /* 0x000fe20000000f00 */
[----:B-1----:R-:W-:Y:S01]  /*41b0*/  @P4 IMAD.WIDE R22, R33, R90, c[0x0][0x160] ;  /* 0x0000580021164625 */ /* 0x002fe200078e025a */
[----:B0-----:R-:W-:Y:S01]  /*41c0*/  @P2 MOV R17, 0x4 ;  /* 0x0000000400112802 */ /* 0x001fe20000000f00 */
[----:B------:R0:W4:Y:S02]  /*41d0*/  @!P5 LDG.E.CONSTANT R78, [R24.64] ;  /* 0x00000004184ed981 */ /* 0x000124000c1e9900 */
[C---:B------:R-:W-:Y:S02]  /*41e0*/  @P3 IMAD R27, R129.reuse, 0xc40, R140 ;  /* 0x00000c40811b3824 */ /* 0x040fe400078e028c */
[----:B------:R-:W-:Y:S01]  /*41f0*/  @P3 IMAD.MOV.U32 R98, RZ, RZ, 0x4 ;  /* 0x00000004ff623424 */ /* 0x000fe200078e00ff */
[----:B------:R1:W4:Y:S01]  /*4200*/  @P4 LDG.E.CONSTANT R80, [R22.64] ;  /* 0x0000000416504981 */ /* 0x000322000c1e9900 */
[C---:B------:R-:W-:Y:S02]  /*4210*/  @!P0 IMAD R29, R129.reuse, 0xc40, R138 ;  /* 0x00000c40811d8824 */ /* 0x040fe400078e028a */
[----:B------:R-:W-:-:S02]  /*4220*/  @P1 IMAD R31, R129, 0xc40, R13 ;  /* 0x00000c40811f1824 */ /* 0x000fc400078e020d */
[C---:B------:R-:W-:Y:S02]  /*4230*/  @!P6 IMAD R18, R129.reuse, 0xc40, R15 ;  /* 0x00000c408112e824 */ /* 0x040fe400078e020f */
[----:B------:R-:W-:Y:S02]  /*4240*/  @!P6 IMAD.MOV.U32 R19, RZ, RZ, 0x4 ;  /* 0x00000004ff13e424 */ /* 0x000fe400078e00ff */
[----:B------:R-:W-:Y:S01]  /*4250*/  @P2 IMAD R16, R129, 0xc40, R14 ;  /* 0x00000c4081102824 */ /* 0x000fe200078e020e */
[----:B------:R-:W-:Y:S01]  /*4260*/  MOV R88, RZ ;  /* 0x000000ff00587202 */ /* 0x000fe20000000f00 */
[----:B------:R-:W-:Y:S01]  /*4270*/  IMAD.MOV.U32 R90, RZ, RZ, RZ ;  /* 0x000000ffff5a7224 */ /* 0x000fe200078e00ff */
[----:B------:R-:W-:Y:S01]  /*4280*/  MOV R92, RZ ;  /* 0x000000ff005c7202 */ /* 0x000fe20000000f00 */
[----:B------:R-:W-:Y:S01]  /*4290*/  IMAD.MOV.U32 R96, RZ, RZ, RZ ;  /* 0x000000ffff607224 */ /* 0x000fe200078e00ff */
[----:B------:R-:W-:Y:S01]  /*42a0*/  MOV R94, RZ ;  /* 0x000000ff005e7202 */ /* 0x000fe20000000f00 */
[----:B0-----:R-:W-:-:S04]  /*42b0*/  @P3 IMAD.WIDE R24, R27, R98, c[0x0][0x160] ;  /* 0x000058001b183625 */ /* 0x001fc800078e0262 */
[----:B-1----:R-:W-:Y:S01]  /*42c0*/  @!P0 IMAD.WIDE R22, R29, R100, c[0x0][0x160] ;  /* 0x000058001d168625 */ /* 0x002fe200078e0264 */
[----:B------:R-:W4:Y:S03]  /*42d0*/  @P3 LDG.E.CONSTANT R88, [R24.64] ;  /* 0x0000000418583981 */ /* 0x000f26000c1e9900 */
[----:B------:R-:W-:Y:S01]  /*42e0*/  @P1 IMAD.WIDE R20, R31, R102, c[0x0][0x160] ;  /* 0x000058001f141625 */ /* 0x000fe200078e0266 */
[----:B------:R-:W4:Y:S03]  /*42f0*/  @!P0 LDG.E.CONSTANT R90, [R22.64] ;  /* 0x00000004165a8981 */ /* 0x000f26000c1e9900 */
[----:B------:R-:W-:Y:S01]  /*4300*/  @!P6 IMAD.WIDE R18, R18, R19, c[0x0][0x160] ;  /* 0x000058001212e625 */ /* 0x000fe200078e0213 */
[----:B------:R-:W4:Y:S03]  /*4310*/  @P1 LDG.E.CONSTANT R92, [R20.64] ;  /* 0x00000004145c1981 */ /* 0x000f26000c1e9900 */
[----:B------:R-:W-:Y:S01]  /*4320*/  @P2 IMAD.WIDE R16, R16, R17, c[0x0][0x160] ;  /* 0x0000580010102625 */ /* 0x000fe200078e0211 */
[----:B------:R-:W4:Y:S04]  /*4330*/  @!P6 LDG.E.CONSTANT R94, [R18.64] ;  /* 0x00000004125ee981 */ /* 0x000f28000c1e9900 */
[----:B------:R-:W4:Y:S04]  /*4340*/  @P2 LDG.E.CONSTANT R96, [R16.64] ;  /* 0x0000000410602981 */ /* 0x000f28000c1e9900 */
[----:B-----5:R0:W-:Y:S04]  /*4350*/  STS [R3.X4+0x188], R36 ;  /* 0x0001882403007388 */ /* 0x0201e80000004800 */
[----:B--2---:R0:W-:Y:S04]  /*4360*/  STS [R3.X4+0x16f8], R28 ;  /* 0x0016f81c03007388 */ /* 0x0041e80000004800 */
[----:B---3--:R0:W-:Y:S04]  /*4370*/  STS [R3.X4+0x2df0], R26 ;  /* 0x002df01a03007388 */ /* 0x0081e80000004800 */
[----:B------:R0:W-:Y:S01]  /*4380*/  STS [R3.X4], R30 ;  /* 0x0000001e03007388 */ /* 0x0001e20000004800 */
[----:B------:R-:W-:-:S03]  /*4390*/  ISETP.GT.AND P6, PT, R3, 0x47, PT ;  /* 0x000000470300780c */ /* 0x000fc60003fc4270 */
[----:B------:R0:W-:Y:S01]  /*43a0*/  STS [R3.X4+0x310], R32 ;  /* 0x0003102003007388 */ /* 0x0001e20000004800 */
[----:B------:R-:W-:Y:S03]  /*43b0*/  BSSY B0, `(.L_x_0) ;  /* 0x000002d000007945 */ /* 0x000fe60003800000 */
[----:B------:R0:W-:Y:S04]  /*43c0*/  STS [R3.X4+0x498], R34 ;  /* 0x0004982203007388 */ /* 0x0001e80000004800 */
[----:B------:R0:W-:Y:S04]  /*43d0*/  STS [R3.X4+0xab8], R40 ;  /* 0x000ab82803007388 */ /* 0x0001e80000004800 */
[----:B----4-:R0:W-:Y:S04]  /*43e0*/  STS [R3.X4+0xc40], R38 ;  /* 0x000c402603007388 */ /* 0x0101e80000004800 */
[----:B------:R0:W-:Y:S04]  /*43f0*/  STS [R3.X4+0x930], R42 ;  /* 0x0009302a03007388 */ /* 0x0001e80000004800 */
        /* <DEDUP_REMOVED lines=13> */
[----:B------:R0:W-:Y:S01]  /*44d0*/  STS [R3.X4+0x1d18], R58 ;  /* 0x001d183a03007388 */ /* 0x0001e20000004800 */
[----:B------:R-:W-:-:S03]  /*44e0*/  ISETP.NE.AND P5, PT, R41, RZ, PT ;  /* 0x000000ff2900720c */ /* 0x000fc60003fa5270 */
        /* <DEDUP_REMOVED lines=13> */
[----:B------:R-:W-:-:S02]  /*45c0*/  ISETP.NE.AND P4, PT, R43, RZ, PT ;  /* 0x000000ff2b00720c */ /* 0x000fc40003f85270 */
[----:B------:R-:W-:Y:S01]  /*45d0*/  ISETP.NE.AND P0, PT, R39, RZ, PT ;  /* 0x000000ff2700720c */ /* 0x000fe20003f05270 */
[----:B------:R-:W-:-:S07]  /*45e0*/  @P6 BRA `(.L_x_1) ;  /* 0x0000009000006947 */ /* 0x000fce0003800000 */
[----:B------:R-:W-:Y:S01]  /*45f0*/  BSSY B1, `(.L_x_2) ;  /* 0x0000007000017945 */ /* 0x000fe20003800000 */
[----:B------:R-:W-:Y:S01]  /*4600*/  HFMA2.MMA R16, -RZ, RZ, 0, 0 ;  /* 0x00000000ff107435 */ /* 0x000fe200000001ff */
[----:B------:R-:W-:Y:S05]  /*4610*/  @!P5 BRA `(.L_x_3) ;  /* 0x000000400000d947 */ /* 0x000fea0003800000 */
[----:B------:R-:W-:Y:S01]  /*4620*/  MOV R17, 0x4 ;  /* 0x0000000400117802 */ /* 0x000fe20000000f00 */
[----:B------:R-:W-:-:S04]  /*4630*/  IMAD R16, R129, 0xc40, R128 ;  /* 0x00000c4081107824 */ /* 0x000fc800078e0280 */
[----:B------:R-:W-:-:S06]  /*4640*/  IMAD.WIDE R16, R16, R17, c[0x0][0x160] ;  /* 0x0000580010107625 */ /* 0x000fcc00078e0211 */
[----:B------:R1:W5:Y:S02]  /*4650*/  LDG.E.CONSTANT R16, [R16.64] ;  /* 0x0000000410107981 */ /* 0x000364000c1e9900 */
.L_x_3:
[----:B------:R-:W-:Y:S05]  /*4660*/  BSYNC B1 ;  /* 0x0000000000017941 */ /* 0x000fea0003800000 */
.L_x_2:
[----:B-----5:R2:W-:Y:S02]  /*4670*/  STS [R3.X4+0x3720], R16 ;  /* 0x0037201003007388 */ /* 0x0205e40000004800 */
.L_x_1:
[----:B------:R-:W-:Y:S05]  /*4680*/  BSYNC B0 ;  /* 0x0000000000007941 */ /* 0x000fea0003800000 */
.L_x_0:
[----:B------:R-:W-:Y:S01]  /*4690*/  ISETP.GT.AND P6, PT, R3, 0x49, PT ;  /* 0x000000490300780c */ /* 0x000fe20003fc4270 */
[----:B------:R-:W-:-:S12]  /*46a0*/  IMAD.MOV.U32 R133, RZ, RZ, 0x4 ;  /* 0x00000004ff857424 */ /* 0x000fd800078e00ff */
[----:B--2---:R-:W-:-:S04]  /*46b0*/  @!P6 IMAD R16, R129, 0x90, R134 ;  /* 0x000000908110e824 */ /* 0x004fc800078e0286 */
[----:B-1----:R-:W-:-:S06]  /*46c0*/  @!P6 IMAD.WIDE R16, R16, R133, c[0x0][0x168] ;  /* 0x00005a001010e625 */ /* 0x002fcc00078e0285 */
[----:B------:R-:W2:Y:S01]  /*46d0*/  @!P6 LDG.E.CONSTANT R16, [R16.64] ;  /* 0x000000041010e981 */ /* 0x000ea2000c1e9900 */
[C---:B------:R-:W-:Y:S02]  /*46e0*/  IMAD R24, R129.reuse, 0x90, R12 ;  /* 0x0000009081187824 */ /* 0x040fe400078e020c */
[----:B------:R-:W-:Y:S02]  /*46f0*/  IMAD R22, R129, 0x90, R6 ;  /* 0x0000009081167824 */ /* 0x000fe400078e0206 */
[----:B------:R-:W-:-:S04]  /*4700*/  IMAD.WIDE R24, R24, R133, c[0x0][0x168] ;  /* 0x00005a0018187625 */ /* 0x000fc800078e0285 */
[C---:B------:R-:W-:Y:S01]  /*4710*/  IMAD R20, R129.reuse, 0x90, R4 ;  /* 0x0000009081147824 */ /* 0x040fe200078e0204 */
[----:B0-----:R0:W3:Y:S01]  /*4720*/  LDG.E.CONSTANT R28, [R24.64] ;  /* 0x00000004181c7981 */ /* 0x0010e2000c1e9900 */
[C---:B------:R-:W-:Y:S02]  /*4730*/  IMAD R18, R129.reuse, 0x90, R7 ;  /* 0x0000009081127824 */ /* 0x040fe400078e0207 */
[----:B------:R-:W-:Y:S02]  /*4740*/  IMAD R30, R129, 0x90, R8 ;  /* 0x00000090811e7824 */ /* 0x000fe400078e0208 */
[----:B------:R-:W-:Y:S02]  /*4750*/  IMAD R26, R0, 0x9000, R3 ;  /* 0x00009000001a7824 */ /* 0x000fe400078e0203 */
[----:B------:R-:W-:-:S04]  /*4760*/  IMAD.WIDE R22, R22, R133, c[0x0][0x168] ;  /* 0x00005a0016167625 */ /* 0x000fc800078e0285 */
[----:B------:R-:W-:-:S04]  /*4770*/  IMAD.WIDE R20, R20, R133, c[0x0][0x168] ;  /* 0x00005a0014147625 */ /* 0x000fc800078e0285 */
[----:B------:R-:W-:Y:S01]  /*4780*/  IMAD.WIDE R18, R18, R133, c[0x0][0x168] ;  /* 0x00005a0012127625 */ /* 0x000fe200078e0285 */
[----:B------:R1:W4:Y:S03]  /*4790*/  LDG.E.CONSTANT R32, [R20.64] ;  /* 0x0000000414207981 */ /* 0x000326000c1e9900 */
[C---:B------:R-:W-:Y:S01]  /*47a0*/  IMAD R26, R129.reuse, 0x90, R26 ;  /* 0x00000090811a7824 */ /* 0x040fe200078e021a */
[----:B------:R5:W3:Y:S01]  /*47b0*/  LDG.E.CONSTANT R34, [R18.64] ;  /* 0x0000000412227981 */ /* 0x000ae2000c1e9900 */
[C---:B0-----:R-:W-:Y:S02]  /*47c0*/  IMAD R24, R129.reuse, 0x90, R5 ;  /* 0x0000009081187824 */ /* 0x041fe400078e0205 */
[C---:B------:R-:W-:Y:S02]  /*47d0*/  IMAD R38, R129.reuse, 0x90, R9 ;  /* 0x0000009081267824 */ /* 0x040fe400078e0209 */
[----:B------:R-:W-:-:S02]  /*47e0*/  IMAD R40, R129, 0x90, R10 ;  /* 0x0000009081287824 */ /* 0x000fc400078e020a */
[C---:B------:R-:W-:Y:S02]  /*47f0*/  IMAD R42, R129.reuse, 0x90, R132 ;  /* 0x00000090812a7824 */ /* 0x040fe400078e0284 */
[----:B------:R-:W-:Y:S02]  /*4800*/  IMAD R44, R129, 0x90, R11 ;  /* 0x00000090812c7824 */ /* 0x000fe400078e020b */
[----:B------:R-:W-:-:S04]  /*4810*/  IMAD.WIDE R26, R26, R133, c[0x0][0x168] ;  /* 0x00005a001a1a7625 */ /* 0x000fc800078e0285 */
[-C--:B------:R-:W-:Y:S02]  /*4820*/  IMAD.WIDE R24, R24, R133.reuse, c[0x0][0x168] ;  /* 0x00005a0018187625 */ /* 0x080fe400078e0285 */
[----:B------:R-:W4:Y:S02]  /*4830*/  LDG.E.CONSTANT R26, [R26.64] ;  /* 0x000000041a1a7981 */ /* 0x000f24000c1e9900 */
[-C--:B-1----:R-:W-:Y:S02]  /*4840*/  IMAD.WIDE R20, R40, R133.reuse, c[0x0][0x168] ;  /* 0x00005a0028147625 */ /* 0x082fe400078e0285 */
[----:B------:R-:W4:Y:S02]  /*4850*/  LDG.E.CONSTANT R24, [R24.64] ;  /* 0x0000000418187981 */ /* 0x000f24000c1e9900 */
[-C--:B-----5:R-:W-:Y:S02]  /*4860*/  IMAD.WIDE R18, R42, R133.reuse, c[0x0][0x168] ;  /* 0x00005a002a127625 */ /* 0x0a0fe400078e0285 */
[----:B------:R-:W5:Y:S04]  /*4870*/  LDG.E.CONSTANT R20, [R20.64] ;  /* 0x0000000414147981 */ /* 0x000f68000c1e9900 */
[----:B------:R-:W5:Y:S04]  /*4880*/  LDG.E.CONSTANT R18, [R18.64] ;  /* 0x0000000412127981 */ /* 0x000f68000c1e9900 */
[----:B--2---:R0:W-:Y:S02]  /*4890*/  @!P6 STS [R3.X4+0x4918], R16 ;  /* 0x004918100300e388 */ /* 0x0041e40000004800 */
[----:B0-----:R-:W-:-:S02]  /*48a0*/  IMAD.WIDE R16, R30, R133, c[0x0][0x168] ;  /* 0x00005a001e107625 */ /* 0x001fc400078e0285 */
[----:B------:R0:W2:Y:S04]  /*48b0*/  LDG.E.CONSTANT R30, [R22.64] ;  /* 0x00000004161e7981 */ /* 0x0000a8000c1e9900 */
[----:B------:R1:W2:Y:S01]  /*48c0*/  LDG.E.CONSTANT R36, [R16.64] ;  /* 0x0000000410247981 */ /* 0x0002a2000c1e9900 */
[----:B0-----:R-:W-:-:S04]  /*48d0*/  IMAD.WIDE R22, R38, R133, c[0x0][0x168] ;  /* 0x00005a0026167625 */ /* 0x001fc800078e0285 */
[----:B-1----:R-:W-:Y:S02]  /*48e0*/  IMAD.WIDE R16, R44, R133, c[0x0][0x168] ;  /* 0x00005a002c107625 */ /* 0x002fe400078e0285 */
[----:B------:R-:W2:Y:S04]  /*48f0*/  LDG.E.CONSTANT R22, [R22.64] ;  /* 0x0000000416167981 */ /* 0x000ea8000c1e9900 */
[----:B------:R0:W2:Y:S04]  /*4900*/  LDG.E.CONSTANT R16, [R16.64] ;  /* 0x0000000410107981 */ /* 0x0000a8000c1e9900 */
[----:B---3--:R-:W-:Y:S04]  /*4910*/  STS [R3.X4+0x39c8], R28 ;  /* 0x0039c81c03007388 */ /* 0x008fe80000004800 */
[----:B----4-:R-:W-:Y:S04]  /*4920*/  STS [R3.X4+0x3cd8], R32 ;  /* 0x003cd82003007388 */ /* 0x010fe80000004800 */
[----:B------:R-:W-:Y:S04]  /*4930*/  STS [R3.X4+0x3e60], R34 ;  /* 0x003e602203007388 */ /* 0x000fe80000004800 */
[----:B------:R-:W-:Y:S04]  /*4940*/  STS [R3.X4+0x3840], R26 ;  /* 0x0038401a03007388 */ /* 0x000fe80000004800 */
[----:B------:R-:W-:Y:S04]  /*4950*/  STS [R3.X4+0x4170], R24 ;  /* 0x0041701803007388 */ /* 0x000fe80000004800 */
[----:B-----5:R-:W-:Y:S04]  /*4960*/  STS [R3.X4+0x4480], R20 ;  /* 0x0044801403007388 */ /* 0x020fe80000004800 */
[----:B------:R-:W-:Y:S01]  /*4970*/  STS [R3.X4+0x4608], R18 ;  /* 0x0046081203007388 */ /* 0x000fe20000004800 */
[----:B0-----:R-:W-:Y:S01]  /*4980*/  MOV R17, 0x900 ;  /* 0x0000090000117802 */ /* 0x001fe20000000f00 */
[----:B------:R-:W-:-:S04]  /*4990*/  HFMA2.MMA R131, -RZ, RZ, 0, 0 ;  /* 0x00000000ff837435 */ /* 0x000fc800000001ff */
[----:B------:R-:W-:Y:S01]  /*49a0*/  IMAD R130, R2, R17, 0x3840 ;  /* 0x0000384002827424 */ /* 0x000fe200078e0211 */
[----:B--2---:R-:W-:Y:S04]  /*49b0*/  STS [R3.X4+0x3b50], R30 ;  /* 0x003b501e03007388 */ /* 0x004fe80000004800 */
[----:B------:R-:W-:Y:S04]  /*49c0*/  STS [R3.X4+0x3fe8], R36 ;  /* 0x003fe82403007388 */ /* 0x000fe80000004800 */
[----:B------:R-:W-:Y:S04]  /*49d0*/  STS [R3.X4+0x42f8], R22 ;  /* 0x0042f81603007388 */ /* 0x000fe80000004800 */
[----:B------:R-:W-:Y:S04]  /*49e0*/  STS [R3.X4+0x4790], R16 ;  /* 0x0047901003007388 */ /* 0x000fe80000004800 */
[----:B------:R-:W-:Y:S06]  /*49f0*/  BAR.SYNC 0x0 ;  /* 0x0000000000007b1d */ /* 0x000fec0000000000 */
.L_x_4:
[C---:B------:R-:W-:Y:S02]  /*4a00*/  IMAD R194, R131.reuse, 0xe10, R136 ;  /* 0x00000e1083c27824 */ /* 0x040fe400078e0288 */
[C---:B------:R-:W-:Y:S01]  /*4a10*/  IMAD R195, R131.reuse, 0x90, R130 ;  /* 0x0000009083c37824 */ /* 0x040fe200078e0282 */
[----:B------:R-:W-:-:S02]  /*4a20*/  IADD3 R131, R131, 0x1, RZ ;  /* 0x0000000183837810 */ /* 0x000fc40007ffe0ff */
[----:B------:R-:W-:Y:S02]  /*4a30*/  LDS.64 R44, [R194+-0x708] ;  /* 0xfff8f800c22c7984 */ /* 0x000fe40000000a00 */
[----:B------:R-:W-:Y:S02]  /*4a40*/  ISETP.GE.U32.AND P6, PT, R131, 0x4, PT ;  /* 0x000000048300780c */ /* 0x000fe40003fc6070 */
[----:B------:R-:W0:Y:S04]  /*4a50*/  LDS.128 R64, [R195+0x240] ;  /* 0x00024000c3407984 */ /* 0x000e280000000c00 */
[----:B------:R-:W1:Y:S04]  /*4a60*/  LDS.128 R60, [R195] ;  /* 0x00000000c33c7984 */ /* 0x000e680000000c00 */
[----:B------:R-:W2:Y:S04]  /*4a70*/  LDS R49, [R194+-0x700] ;  /* 0xfff90000c2317984 */ /* 0x000ea80000000800 */
[----:B------:R-:W-:Y:S04]  /*4a80*/  LDS R68, [R194+-0x384] ;  /* 0xfffc7c00c2447984 */ /* 0x000fe80000000800 */
[----:B------:R-:W3:Y:S04]  /*4a90*/  LDS.128 R20, [R195+0x260] ;  /* 0x00026000c3147984 */ /* 0x000ee80000000c00 */
[----:B------:R-:W4:Y:S04]  /*4aa0*/  LDS.128 R16, [R195+0x20] ;  /* 0x00002000c3107984 */ /* 0x000f280000000c00 */
[----:B------:R-:W5:Y:S04]  /*4ab0*/  LDS.64 R76, [R194+-0x380] ;  /* 0xfffc8000c24c7984 */ /* 0x000f680000000a00 */
[----:B------:R-:W5:Y:S04]  /*4ac0*/  LDS.128 R108, [R195+0x6c0] ;  /* 0x0006c000c36c7984 */ /* 0x000f680000000c00 */
[----:B------:R-:W5:Y:S04]  /*4ad0*/  LDS.128 R84, [R195+0x480] ;  /* 0x00048000c3547984 */ /* 0x000f680000000c00 */
[----:B------:R-:W-:Y:S04]  /*4ae0*/  LDS.64 R104, [R194] ;  /* 0x00000000c2687984 */ /* 0x000fe80000000a00 */
[----:B------:R-:W5:Y:S01]  /*4af0*/  LDS.128 R24, [R195+0x40] ;  /* 0x00004000c3187984 */ /* 0x000f620000000c00 */
[----:B0-----:R-:W-:-:S02]  /*4b00*/  FFMA R64, R44, R64, R119 ;  /* 0x000000402c407223 */ /* 0x001fc40000000077 */
[----:B-1----:R-:W-:Y:S01]  /*4b10*/  FFMA R60, R60, R44, R115 ;  /* 0x0000002c3c3c7223 */ /* 0x002fe20000000073 */
[----:B------:R-:W-:Y:S01]  /*4b20*/  LDS R107, [R194+0x8] ;  /* 0x00000800c26b7984 */ /* 0x000fe20000000800 */
[----:B------:R-:W-:Y:S02]  /*4b30*/  FFMA R64, R45, R65, R64 ;  /* 0x000000412d407223 */ /* 0x000fe40000000040 */
[----:B------:R-:W-:Y:S01]  /*4b40*/  FFMA R60, R61, R45, R60 ;  /* 0x0000002d3d3c7223 */ /* 0x000fe2000000003c */
[----:B------:R-:W0:Y:S01]  /*4b50*/  LDS.128 R88, [R195+0x50] ;  /* 0x00005000c3587984 */ /* 0x000e220000000c00 */
[C---:B--2---:R-:W-:Y:S02]  /*4b60*/  FFMA R64, R49.reuse, R66, R64 ;  /* 0x0000004231407223 */ /* 0x044fe40000000040 */
[----:B------:R-:W-:Y:S01]  /*4b70*/  FFMA R60, R49, R62, R60 ;  /* 0x0000003e313c7223 */ /* 0x000fe2000000003c */
[----:B------:R-:W-:Y:S01]  /*4b80*/  LDS R106, [R194+0x384] ;  /* 0x00038400c26a7984 */ /* 0x000fe20000000800 */
[----:B---3--:R-:W-:-:S03]  /*4b90*/  FFMA R21, R68, R21, R64 ;  /* 0x0000001544157223 */ /* 0x008fc60000000040 */
[----:B------:R-:W1:Y:S01]  /*4ba0*/  LDS.128 R32, [R195+0x60] ;  /* 0x00006000c3207984 */ /* 0x000e620000000c00 */
[----:B----4-:R-:W-:-:S03]  /*4bb0*/  FFMA R17, R17, R68, R60 ;  /* 0x0000004411117223 */ /* 0x010fc6000000003c */
[----:B------:R-:W-:Y:S01]  /*4bc0*/  LDS.128 R36, [R195+0x70] ;  /* 0x00007000c3247984 */ /* 0x000fe20000000c00 */
[----:B-----5:R-:W-:-:S03]  /*4bd0*/  FFMA R22, R76, R22, R21 ;  /* 0x000000164c167223 */ /* 0x020fc60000000015 */
[----:B------:R-:W2:Y:S01]  /*4be0*/  LDS.128 R52, [R195+0x4a0] ;  /* 0x0004a000c3347984 */ /* 0x000ea20000000c00 */
[----:B------:R-:W-:Y:S02]  /*4bf0*/  FFMA R18, R76, R18, R17 ;  /* 0x000000124c127223 */ /* 0x000fe40000000011 */
[-C--:B------:R-:W-:Y:S01]  /*4c00*/  FFMA R17, R23, R77.reuse, R22 ;  /* 0x0000004d17117223 */ /* 0x080fe20000000016 */
[----:B------:R-:W3:Y:S01]  /*4c10*/  LDS.128 R56, [R195+0x6e0] ;  /* 0x0006e000c3387984 */ /* 0x000ee20000000c00 */
[C---:B------:R-:W-:Y:S02]  /*4c20*/  FFMA R108, R44.reuse, R108, R127 ;  /* 0x0000006c2c6c7223 */ /* 0x040fe4000000007f */
[----:B------:R-:W-:Y:S01]  /*4c30*/  FFMA R84, R44, R84, R123 ;  /* 0x000000542c547223 */ /* 0x000fe2000000007b */
[----:B------:R-:W4:Y:S01]  /*4c40*/  LDS.64 R22, [R194+0x388] ;  /* 0x00038800c2167984 */ /* 0x000f220000000a00 */
[----:B------:R-:W-:Y:S02]  /*4c50*/  FFMA R19, R19, R77, R18 ;  /* 0x0000004d13137223 */ /* 0x000fe40000000012 */
[C---:B------:R-:W-:Y:S01]  /*4c60*/  FFMA R109, R45.reuse, R109, R108 ;  /* 0x0000006d2d6d7223 */ /* 0x040fe2000000006c */
[----:B------:R-:W-:Y:S01]  /*4c70*/  LDS.128 R28, [R195+0x280] ;  /* 0x00028000c31c7984 */ /* 0x000fe20000000c00 */
[----:B------:R-:W-:-:S02]  /*4c80*/  FFMA R84, R45, R85, R84 ;  /* 0x000000552d547223 */ /* 0x000fc40000000054 */
[----:B------:R-:W-:Y:S01]  /*4c90*/  FFMA R26, R26, R104, R19 ;  /* 0x000000681a1a7223 */ /* 0x000fe20000000013 */
[----:B------:R-:W5:Y:S01]  /*4ca0*/  LDS R108, [R194+-0x6cc] ;  /* 0xfff93400c26c7984 */ /* 0x000f620000000800 */
[C---:B------:R-:W-:Y:S02]  /*4cb0*/  FFMA R84, R49.reuse, R86, R84 ;  /* 0x0000005631547223 */ /* 0x040fe40000000054 */
[----:B------:R-:W-:Y:S01]  /*4cc0*/  FFMA R109, R49, R110, R109 ;  /* 0x0000006e316d7223 */ /* 0x000fe2000000006d */
[----:B------:R-:W-:Y:S01]  /*4cd0*/  LDS.64 R18, [R194+-0x6c8] ;  /* 0xfff93800c2127984 */ /* 0x000fe20000000a00 */
[----:B------:R-:W-:-:S03]  /*4ce0*/  FFMA R26, R27, R105, R26 ;  /* 0x000000691b1a7223 */ /* 0x000fc6000000001a */
[----:B------:R-:W5:Y:S01]  /*4cf0*/  LDS.128 R48, [R195+0x10] ;  /* 0x00001000c3307984 */ /* 0x000f620000000c00 */
[----:B0-----:R-:W-:-:S03]  /*4d00*/  FFMA R26, R88, R107, R26 ;  /* 0x0000006b581a7223 */ /* 0x001fc6000000001a */
[----:B------:R-:W0:Y:S04]  /*4d10*/  LDS.128 R96, [R195+0x290] ;  /* 0x00029000c3607984 */ /* 0x000e280000000c00 */
[----:B------:R-:W0:Y:S01]  /*4d20*/  LDS.128 R40, [R195+0x2a0] ;  /* 0x0002a000c3287984 */ /* 0x000e220000000c00 */
[----:B-1----:R-:W-:-:S03]  /*4d30*/  FFMA R35, R35, R106, R26 ;  /* 0x0000006a23237223 */ /* 0x002fc6000000001a */
[----:B------:R-:W1:Y:S01]  /*4d40*/  LDS.128 R44, [R195+0x2b0] ;  /* 0x0002b000c32c7984 */ /* 0x000e620000000c00 */
[----:B--2---:R-:W-:-:S03]  /*4d50*/  FFMA R53, R68, R53, R84 ;  /* 0x0000003544357223 */ /* 0x004fc60000000054 */
[----:B------:R-:W-:Y:S01]  /*4d60*/  LDS.128 R100, [R195+0x4d0] ;  /* 0x0004d000c3647984 */ /* 0x000fe20000000c00 */
[----:B---3--:R-:W-:-:S03]  /*4d70*/  FFMA R57, R68, R57, R109 ;  /* 0x0000003944397223 */ /* 0x008fc6000000006d */
[----:B------:R-:W-:Y:S01]  /*4d80*/  LDS.128 R80, [R195+0x4f0] ;  /* 0x0004f000c3507984 */ /* 0x000fe20000000c00 */
[----:B------:R-:W-:Y:S02]  /*4d90*/  FFMA R54, R76, R54, R53 ;  /* 0x000000364c367223 */ /* 0x000fe40000000035 */
[----:B----4-:R-:W-:Y:S01]  /*4da0*/  FFMA R36, R36, R22, R35 ;  /* 0x0000001624247223 */ /* 0x010fe20000000023 */
[----:B------:R-:W2:Y:S01]  /*4db0*/  LDS.128 R68, [R195+0x4c0] ;  /* 0x0004c000c3447984 */ /* 0x000ea20000000c00 */
[----:B------:R-:W-:Y:S02]  /*4dc0*/  FFMA R58, R76, R58, R57 ;  /* 0x0000003a4c3a7223 */ /* 0x000fe40000000039 */
[----:B------:R-:W-:Y:S01]  /*4dd0*/  FFMA R36, R37, R23, R36 ;  /* 0x0000001725247223 */ /* 0x000fe20000000024 */
[----:B------:R-:W-:Y:S01]  /*4de0*/  LDS.64 R26, [R194+-0x348] ;  /* 0xfffcb800c21a7984 */ /* 0x000fe20000000a00 */
[C---:B------:R-:W-:Y:S02]  /*4df0*/  FFMA R55, R77.reuse, R55, R54 ;  /* 0x000000374d377223 */ /* 0x040fe40000000036 */
[----:B-----5:R-:W-:Y:S01]  /*4e00*/  FFMA R63, R108, R63, R36 ;  /* 0x0000003f6c3f7223 */ /* 0x020fe20000000024 */
[----:B------:R-:W-:Y:S01]  /*4e10*/  LDS.128 R72, [R195+0x270] ;  /* 0x00027000c3487984 */ /* 0x000fe20000000c00 */
[----:B------:R-:W-:-:S02]  /*4e20*/  FFMA R59, R77, R59, R58 ;  /* 0x0000003b4d3b7223 */ /* 0x000fc4000000003a */
[----:B------:R-:W-:Y:S01]  /*4e30*/  FFMA R30, R104, R30, R17 ;  /* 0x0000001e681e7223 */ /* 0x000fe20000000011 */
[----:B------:R-:W3:Y:S01]  /*4e40*/  LDS.128 R76, [R195+0x4e0] ;  /* 0x0004e000c34c7984 */ /* 0x000ee20000000c00 */
[----:B------:R-:W-:-:S03]  /*4e50*/  FFMA R48, R48, R18, R63 ;  /* 0x0000001230307223 */ /* 0x000fc6000000003f */
[----:B------:R-:W-:Y:S01]  /*4e60*/  LDS.64 R36, [R194+0x3c0] ;  /* 0x0003c000c2247984 */ /* 0x000fe20000000a00 */
[----:B------:R-:W-:Y:S02]  /*4e70*/  FFMA R30, R105, R31, R30 ;  /* 0x0000001f691e7223 */ /* 0x000fe4000000001e */
[----:B------:R-:W-:Y:S01]  /*4e80*/  FFMA R49, R49, R19, R48 ;  /* 0x0000001331317223 */ /* 0x000fe20000000030 */
[----:B------:R-:W4:Y:S01]  /*4e90*/  LDS.128 R60, [R195+0x250] ;  /* 0x00025000c33c7984 */ /* 0x000f220000000c00 */
[----:B0-----:R-:W-:-:S03]  /*4ea0*/  FFMA R30, R107, R96, R30 ;  /* 0x000000606b1e7223 */ /* 0x001fc6000000001e */
[----:B------:R-:W0:Y:S01]  /*4eb0*/  LDS.128 R92, [R195+0x700] ;  /* 0x00070000c35c7984 */ /* 0x000e220000000c00 */
[----:B------:R-:W-:-:S03]  /*4ec0*/  FFMA R43, R106, R43, R30 ;  /* 0x0000002b6a2b7223 */ /* 0x000fc6000000001e */
[----:B------:R-:W-:Y:S01]  /*4ed0*/  LDS.64 R30, [R194+0x40] ;  /* 0x00004000c21e7984 */ /* 0x000fe20000000a00 */
[----:B-1----:R-:W-:-:S03]  /*4ee0*/  FFMA R44, R22, R44, R43 ;  /* 0x0000002c162c7223 */ /* 0x002fc6000000002b */
[----:B------:R-:W1:Y:S01]  /*4ef0*/  LDS.128 R112, [R195+0x710] ;  /* 0x00071000c3707984 */ /* 0x000e620000000c00 */
[----:B------:R-:W-:-:S03]  /*4f00*/  FFMA R44, R23, R45, R44 ;  /* 0x0000002d172c7223 */ /* 0x000fc6000000002c */
[----:B------:R-:W-:Y:S01]  /*4f10*/  LDS.128 R116, [R195+0x2c0] ;  /* 0x0002c000c3747984 */ /* 0x000fe20000000c00 */
[----:B------:R-:W-:Y:S02]  /*4f20*/  FFMA R17, R108, R67, R44 ;  /* 0x000000436c117223 */ /* 0x000fe4000000002c */
[----:B--2---:R-:W-:Y:S01]  /*4f30*/  FFMA R70, R104, R70, R55 ;  /* 0x0000004668467223 */ /* 0x004fe20000000037 */
[----:B------:R-:W2:Y:S03]  /*4f40*/  LDS.128 R64, [R195+0x30] ;  /* 0x00003000c3407984 */ /* 0x000ea60000000c00 */
[----:B------:R-:W-:Y:S01]  /*4f50*/  FFMA R70, R105, R71, R70 ;  /* 0x0000004769467223 */ /* 0x000fe20000000046 */
[----:B------:R-:W-:Y:S03]  /*4f60*/  LDS R44, [R194+0x3c] ;  /* 0x00003c00c22c7984 */ /* 0x000fe60000000800 */
[----:B------:R-:W-:Y:S01]  /*4f70*/  FFMA R70, R107, R100, R70 ;  /* 0x000000646b467223 */ /* 0x000fe20000000046 */
[----:B------:R-:W-:Y:S03]  /*4f80*/  LDS.128 R120, [R195+0x500] ;  /* 0x00050000c3787984 */ /* 0x000fe60000000c00 */
[----:B---3--:R-:W-:Y:S01]  /*4f90*/  FFMA R79, R106, R79, R70 ;  /* 0x0000004f6a4f7223 */ /* 0x008fe20000000046 */
[----:B------:R-:W-:Y:S03]  /*4fa0*/  LDS.128 R124, [R195+0x740] ;  /* 0x00074000c37c7984 */ /* 0x000fe60000000c00 */
[----:B------:R-:W-:-:S02]  /*4fb0*/  FFMA R80, R22, R80, R79 ;  /* 0x0000005016507223 */ /* 0x000fc4000000004f */
[----:B----4-:R-:W-:Y:S02]  /*4fc0*/  FFMA R60, R18, R60, R17 ;  /* 0x0000003c123c7223 */ /* 0x010fe40000000011 */
[----:B------:R-:W3:Y:S01]  /*4fd0*/  LDS R17, [R194+-0x340] ;  /* 0xfffcc000c2117984 */ /* 0x000ee20000000800 */
[----:B------:R-:W-:Y:S02]  /*4fe0*/  FFMA R80, R23, R81, R80 ;  /* 0x0000005117507223 */ /* 0x000fe40000000050 */
[----:B------:R-:W-:Y:S02]  /*4ff0*/  FFMA R61, R19, R61, R60 ;  /* 0x0000003d133d7223 */ /* 0x000fe4000000003c */
[----:B------:R-:W-:Y:S02]  /*5000*/  FFMA R21, R108, R87, R80 ;  /* 0x000000576c157223 */ /* 0x000fe40000000050 */
[----:B------:R-:W4:Y:S01]  /*5010*/  LDS.128 R84, [R195+0x490] ;  /* 0x00049000c3547984 */ /* 0x000f220000000c00 */
[----:B------:R-:W-:-:S02]  /*5020*/  FFMA R72, R26, R72, R61 ;  /* 0x000000481a487223 */ /* 0x000fc4000000003d */
[----:B0-----:R-:W-:Y:S02]  /*5030*/  FFMA R94, R104, R94, R59 ;  /* 0x0000005e685e7223 */ /* 0x001fe4000000003b */
[----:B------:R-:W-:Y:S02]  /*5040*/  FFMA R72, R27, R73, R72 ;  /* 0x000000491b487223 */ /* 0x000fe40000000048 */
[----:B------:R-:W-:-:S04]  /*5050*/  FFMA R94, R105, R95, R94 ;  /* 0x0000005f695e7223 */ /* 0x000fc8000000005e */
[----:B-1----:R-:W-:Y:S02]  /*5060*/  FFMA R94, R107, R112, R94 ;  /* 0x000000706b5e7223 */ /* 0x002fe4000000005e */
[----:B--2---:R-:W-:-:S04]  /*5070*/  FFMA R64, R64, R26, R49 ;  /* 0x0000001a40407223 */ /* 0x004fc80000000031 */
[----:B------:R-:W-:-:S04]  /*5080*/  FFMA R64, R65, R27, R64 ;  /* 0x0000001b41407223 */ /* 0x000fc80000000040 */
[C---:B---3--:R-:W-:Y:S02]  /*5090*/  FFMA R64, R17.reuse, R66, R64 ;  /* 0x0000004211407223 */ /* 0x048fe40000000040 */
[----:B------:R-:W-:Y:S02]  /*50a0*/  FFMA R72, R17, R74, R72 ;  /* 0x0000004a11487223 */ /* 0x000fe40000000048 */
[C---:B------:R-:W-:Y:S02]  /*50b0*/  FFMA R89, R44.reuse, R89, R64 ;  /* 0x000000592c597223 */ /* 0x040fe40000000040 */
[----:B------:R-:W-:Y:S02]  /*50c0*/  FFMA R97, R44, R97, R72 ;  /* 0x000000612c617223 */ /* 0x000fe40000000048 */
[----:B------:R-:W-:Y:S02]  /*50d0*/  FFMA R90, R30, R90, R89 ;  /* 0x0000005a1e5a7223 */ /* 0x000fe40000000059 */
[----:B----4-:R-:W-:-:S02]  /*50e0*/  FFMA R84, R18, R84, R21 ;  /* 0x0000005412547223 */ /* 0x010fc40000000015 */
[----:B------:R-:W-:Y:S02]  /*50f0*/  FFMA R21, R91, R31, R90 ;  /* 0x0000001f5b157223 */ /* 0x000fe4000000005a */
[----:B------:R-:W0:Y:S01]  /*5100*/  LDS.128 R88, [R195+0x4b0] ;  /* 0x0004b000c3587984 */ /* 0x000e220000000c00 */
[----:B------:R-:W-:Y:S02]  /*5110*/  FFMA R98, R30, R98, R97 ;  /* 0x000000621e627223 */ /* 0x000fe40000000061 */
[----:B------:R-:W-:Y:S02]  /*5120*/  FFMA R85, R19, R85, R84 ;  /* 0x0000005513557223 */ /* 0x000fe40000000054 */
[----:B------:R-:W-:Y:S02]  /*5130*/  FFMA R35, R99, R31, R98 ;  /* 0x0000001f63237223 */ /* 0x000fe40000000062 */
[----:B------:R-:W1:Y:S01]  /*5140*/  LDS.128 R96, [R195+0x720] ;  /* 0x00072000c3607984 */ /* 0x000e620000000c00 */
[----:B------:R-:W-:-:S02]  /*5150*/  FFMA R38, R36, R38, R21 ;  /* 0x0000002624267223 */ /* 0x000fc40000000015 */
[----:B------:R-:W-:Y:S02]  /*5160*/  FFMA R46, R36, R46, R35 ;  /* 0x0000002e242e7223 */ /* 0x000fe40000000023 */
[-C--:B------:R-:W-:Y:S02]  /*5170*/  FFMA R39, R39, R37.reuse, R38 ;  /* 0x0000002527277223 */ /* 0x080fe40000000026 */
[----:B------:R-:W-:Y:S02]  /*5180*/  FFMA R47, R47, R37, R46 ;  /* 0x000000252f2f7223 */ /* 0x000fe4000000002e */
[----:B0-----:R-:W-:-:S04]  /*5190*/  FFMA R88, R26, R88, R85 ;  /* 0x000000581a587223 */ /* 0x001fc80000000055 */
[----:B------:R-:W-:Y:S02]  /*51a0*/  FFMA R88, R27, R89, R88 ;  /* 0x000000591b587223 */ /* 0x000fe40000000058 */
[----:B-1----:R-:W-:Y:S02]  /*51b0*/  FFMA R99, R106, R99, R94 ;  /* 0x000000636a637223 */ /* 0x002fe4000000005e */
[----:B------:R-:W-:Y:S01]  /*51c0*/  FFMA R88, R17, R90, R88 ;  /* 0x0000005a11587223 */ /* 0x000fe20000000058 */
[----:B------:R-:W-:Y:S03]  /*51d0*/  LDS.128 R104, [R195+0x6d0] ;  /* 0x0006d000c3687984 */ /* 0x000fe60000000c00 */
[----:B------:R-:W-:-:S04]  /*51e0*/  FFMA R101, R44, R101, R88 ;  /* 0x000000652c657223 */ /* 0x000fc80000000058 */
[----:B------:R-:W-:-:S04]  /*51f0*/  FFMA R102, R30, R102, R101 ;  /* 0x000000661e667223 */ /* 0x000fc80000000065 */
[----:B------:R-:W-:Y:S02]  /*5200*/  FFMA R21, R31, R103, R102 ;  /* 0x000000671f157223 */ /* 0x000fe40000000066 */
[----:B------:R-:W0:Y:S02]  /*5210*/  LDS.128 R100, [R195+0x730] ;  /* 0x00073000c3647984 */ /* 0x000e240000000c00 */
[----:B------:R-:W-:Y:S02]  /*5220*/  FFMA R82, R36, R82, R21 ;  /* 0x0000005224527223 */ /* 0x000fe40000000015 */
[----:B------:R-:W-:Y:S02]  /*5230*/  LDS R21, [R194+-0x688] ;  /* 0xfff97800c2157984 */ /* 0x000fe40000000800 */
[----:B------:R-:W-:Y:S02]  /*5240*/  FFMA R82, R83, R37, R82 ;  /* 0x0000002553527223 */ /* 0x000fe40000000052 */
[----:B0-----:R-:W-:-:S04]  /*5250*/  FFMA R100, R22, R100, R99 ;  /* 0x0000006416647223 */ /* 0x001fc80000000063 */
[----:B------:R-:W-:Y:S02]  /*5260*/  FFMA R100, R23, R101, R100 ;  /* 0x0000006517647223 */ /* 0x000fe40000000064 */
[----:B------:R-:W-:Y:S02]  /*5270*/  LDS.64 R22, [R194+0x78] ;  /* 0x00007800c2167984 */ /* 0x000fe40000000a00 */
[----:B------:R-:W-:-:S04]  /*5280*/  FFMA R111, R108, R111, R100 ;  /* 0x0000006f6c6f7223 */ /* 0x000fc80000000064 */
[----:B------:R-:W-:Y:S02]  /*5290*/  FFMA R104, R18, R104, R111 ;  /* 0x0000006812687223 */ /* 0x000fe4000000006f */
[----:B------:R-:W0:Y:S02]  /*52a0*/  LDS.128 R108, [R195+0x6f0] ;  /* 0x0006f000c36c7984 */ /* 0x000e240000000c00 */
[----:B------:R-:W-:Y:S02]  /*52b0*/  FFMA R105, R19, R105, R104 ;  /* 0x0000006913697223 */ /* 0x000fe40000000068 */
[----:B------:R-:W-:Y:S02]  /*52c0*/  LDS.64 R18, [R194+-0x690] ;  /* 0xfff97000c2127984 */ /* 0x000fe40000000a00 */
[----:B0-----:R-:W-:-:S04]  /*52d0*/  FFMA R108, R26, R108, R105 ;  /* 0x0000006c1a6c7223 */ /* 0x001fc80000000069 */
[----:B------:R-:W-:Y:S02]  /*52e0*/  FFMA R108, R27, R109, R108 ;  /* 0x0000006d1b6c7223 */ /* 0x000fe4000000006c */
[----:B------:R-:W-:Y:S02]  /*52f0*/  LDS.64 R26, [R194+-0x308] ;  /* 0xfffcf800c21a7984 */ /* 0x000fe40000000a00 */
[----:B------:R-:W-:Y:S02]  /*5300*/  FFMA R108, R17, R110, R108 ;  /* 0x0000006e116c7223 */ /* 0x000fe4000000006c */
[----:B------:R-:W0:Y:S02]  /*5310*/  LDS R17, [R194+0x3c8] ;  /* 0x0003c800c2117984 */ /* 0x000e240000000800 */
[----:B------:R-:W-:-:S04]  /*5320*/  FFMA R113, R44, R113, R108 ;  /* 0x000000712c717223 */ /* 0x000fc8000000006c */
[----:B------:R-:W-:-:S04]  /*5330*/  FFMA R114, R30, R114, R113 ;  /* 0x000000721e727223 */ /* 0x000fc80000000071 */
[----:B------:R-:W-:-:S04]  /*5340*/  FFMA R115, R31, R115, R114 ;  /* 0x000000731f737223 */ /* 0x000fc80000000072 */
[----:B------:R-:W-:Y:S02]  /*5350*/  FFMA R102, R36, R102, R115 ;  /* 0x0000006624667223 */ /* 0x000fe40000000073 */
[----:B------:R-:W1:Y:S02]  /*5360*/  LDS.128 R112, [R195+0x80] ;  /* 0x00008000c3707984 */ /* 0x000e640000000c00 */
[----:B------:R-:W-:Y:S02]  /*5370*/  FFMA R102, R103, R37, R102 ;  /* 0x0000002567667223 */ /* 0x000fe40000000066 */
[----:B------:R-:W2:Y:S01]  /*5380*/  LDS R36, [R194+-0x30c] ;  /* 0xfffcf400c2247984 */ /* 0x000ea20000000800 */
[C---:B0-----:R-:W-:Y:S02]  /*5390*/  FFMA R47, R17.reuse, R116, R47 ;  /* 0x00000074112f7223 */ /* 0x041fe4000000002f */
[----:B------:R-:W-:Y:S02]  /*53a0*/  FFMA R31, R17, R120, R82 ;  /* 0x00000078111f7223 */ /* 0x000fe40000000052 */
[----:B------:R-:W-:-:S02]  /*53b0*/  FFMA R62, R18, R62, R47 ;  /* 0x0000003e123e7223 */ /* 0x000fc4000000002f */
[----:B------:R-:W-:Y:S02]  /*53c0*/  FFMA R86, R18, R86, R31 ;  /* 0x0000005612567223 */ /* 0x000fe4000000001f */
[----:B------:R-:W-:Y:S01]  /*53d0*/  LDS.64 R30, [R194+0x400] ;  /* 0x00040000c21e7984 */ /* 0x000fe20000000a00 */
[-C--:B------:R-:W-:Y:S02]  /*53e0*/  FFMA R63, R63, R19.reuse, R62 ;  /* 0x000000133f3f7223 */ /* 0x080fe4000000003e */
[----:B------:R-:W-:Y:S02]  /*53f0*/  FFMA R86, R87, R19, R86 ;  /* 0x0000001357567223 */ /* 0x000fe40000000056 */
[C---:B------:R-:W-:Y:S02]  /*5400*/  FFMA R20, R21.reuse, R20, R63 ;  /* 0x0000001415147223 */ /* 0x040fe4000000003f */
[----:B------:R-:W-:Y:S02]  /*5410*/  FFMA R52, R21, R52, R86 ;  /* 0x0000003415347223 */ /* 0x000fe40000000056 */
[----:B-1----:R-:W-:-:S02]  /*5420*/  FFMA R39, R112, R17, R39 ;  /* 0x0000001170277223 */ /* 0x002fc40000000027 */
[----:B------:R-:W-:Y:S02]  /*5430*/  FFMA R17, R17, R124, R102 ;  /* 0x0000007c11117223 */ /* 0x000fe40000000066 */
[C---:B------:R-:W-:Y:S02]  /*5440*/  FFMA R50, R18.reuse, R50, R39 ;  /* 0x0000003212327223 */ /* 0x040fe40000000027 */
[----:B------:R-:W-:Y:S02]  /*5450*/  FFMA R106, R18, R106, R17 ;  /* 0x0000006a126a7223 */ /* 0x000fe40000000011 */
[----:B------:R-:W0:Y:S01]  /*5460*/  LDS R17, [R194+0x80] ;  /* 0x00008000c2117984 */ /* 0x000e220000000800 */
[-C--:B------:R-:W-:Y:S02]  /*5470*/  FFMA R51, R51, R19.reuse, R50 ;  /* 0x0000001333337223 */ /* 0x080fe40000000032 */
[----:B------:R-:W-:Y:S01]  /*5480*/  FFMA R106, R107, R19, R106 ;  /* 0x000000136b6a7223 */ /* 0x000fe2000000006a */
[----:B------:R-:W1:Y:S01]  /*5490*/  LDS R18, [R194+0x3fc] ;  /* 0x0003fc00c2127984 */ /* 0x000e620000000800 */
[----:B------:R-:W-:-:S02]  /*54a0*/  FFMA R16, R21, R16, R51 ;  /* 0x0000001015107223 */ /* 0x000fc40000000033 */
[----:B------:R-:W-:Y:S02]  /*54b0*/  FFMA R56, R21, R56, R106 ;  /* 0x0000003815387223 */ /* 0x000fe4000000006a */
[C---:B--2---:R-:W-:Y:S02]  /*54c0*/  FFMA R67, R36.reuse, R67, R16 ;  /* 0x0000004324437223 */ /* 0x044fe40000000010 */
[C---:B------:R-:W-:Y:S02]  /*54d0*/  FFMA R75, R36.reuse, R75, R20 ;  /* 0x0000004b244b7223 */ /* 0x040fe40000000014 */
[C---:B------:R-:W-:Y:S02]  /*54e0*/  FFMA R91, R36.reuse, R91, R52 ;  /* 0x0000005b245b7223 */ /* 0x040fe40000000034 */
[----:B------:R-:W-:Y:S02]  /*54f0*/  FFMA R111, R36, R111, R56 ;  /* 0x0000006f246f7223 */ /* 0x000fe40000000038 */
[----:B------:R-:W-:-:S02]  /*5500*/  FFMA R24, R26, R24, R67 ;  /* 0x000000181a187223 */ /* 0x000fc40000000043 */
[C---:B------:R-:W-:Y:S02]  /*5510*/  FFMA R28, R26.reuse, R28, R75 ;  /* 0x0000001c1a1c7223 */ /* 0x040fe4000000004b */
[C---:B------:R-:W-:Y:S02]  /*5520*/  FFMA R68, R26.reuse, R68, R91 ;  /* 0x000000441a447223 */ /* 0x040fe4000000005b */
[----:B------:R-:W-:Y:S02]  /*5530*/  FFMA R92, R26, R92, R111 ;  /* 0x0000005c1a5c7223 */ /* 0x000fe4000000006f */
[-C--:B------:R-:W-:Y:S02]  /*5540*/  FFMA R25, R25, R27.reuse, R24 ;  /* 0x0000001b19197223 */ /* 0x080fe40000000018 */
[-C--:B------:R-:W-:Y:S02]  /*5550*/  FFMA R29, R29, R27.reuse, R28 ;  /* 0x0000001b1d1d7223 */ /* 0x080fe4000000001c */
[----:B------:R-:W-:-:S02]  /*5560*/  FFMA R69, R69, R27, R68 ;  /* 0x0000001b45457223 */ /* 0x000fc40000000044 */
[----:B------:R-:W-:Y:S02]  /*5570*/  FFMA R93, R93, R27, R92 ;  /* 0x0000001b5d5d7223 */ /* 0x000fe4000000005c */
[C---:B------:R-:W-:Y:S02]  /*5580*/  FFMA R32, R22.reuse, R32, R25 ;  /* 0x0000002016207223 */ /* 0x040fe40000000019 */
[C---:B------:R-:W-:Y:S02]  /*5590*/  FFMA R40, R22.reuse, R40, R29 ;  /* 0x0000002816287223 */ /* 0x040fe4000000001d */
[C---:B------:R-:W-:Y:S02]  /*55a0*/  FFMA R76, R22.reuse, R76, R69 ;  /* 0x0000004c164c7223 */ /* 0x040fe40000000045 */
[----:B------:R-:W-:Y:S02]  /*55b0*/  FFMA R96, R22, R96, R93 ;  /* 0x0000006016607223 */ /* 0x000fe4000000005d */
[----:B------:R-:W-:-:S02]  /*55c0*/  FFMA R32, R33, R23, R32 ;  /* 0x0000001721207223 */ /* 0x000fc40000000020 */
[----:B------:R-:W-:Y:S02]  /*55d0*/  FFMA R40, R41, R23, R40 ;  /* 0x0000001729287223 */ /* 0x000fe40000000028 */
[C---:B------:R-:W-:Y:S02]  /*55e0*/  FFMA R76, R23.reuse, R77, R76 ;  /* 0x0000004d174c7223 */ /* 0x040fe4000000004c */
[----:B------:R-:W-:Y:S02]  /*55f0*/  FFMA R96, R23, R97, R96 ;  /* 0x0000006117607223 */ /* 0x000fe40000000060 */
[C---:B0-----:R-:W-:Y:S02]  /*5600*/  FFMA R32, R17.reuse, R34, R32 ;  /* 0x0000002211207223 */ /* 0x041fe40000000020 */
[C---:B------:R-:W-:Y:S02]  /*5610*/  FFMA R40, R17.reuse, R42, R40 ;  /* 0x0000002a11287223 */ /* 0x040fe40000000028 */
[----:B------:R-:W-:-:S02]  /*5620*/  FFMA R76, R17, R78, R76 ;  /* 0x0000004e114c7223 */ /* 0x000fc4000000004c */
[----:B------:R-:W-:Y:S02]  /*5630*/  FFMA R96, R17, R98, R96 ;  /* 0x0000006211607223 */ /* 0x000fe40000000060 */
[C---:B-1----:R-:W-:Y:S02]  /*5640*/  FFMA R113, R18.reuse, R113, R32 ;  /* 0x0000007112717223 */ /* 0x042fe40000000020 */
        /* <DEDUP_REMOVED lines=8> */
[----:B------:R-:W-:Y:S02]  /*56d0*/  FFMA R119, R119, R31, R118 ;  /* 0x0000001f77777223 */ /* 0x000fe40000000076 */
[----:B------:R-:W-:-:S02]  /*56e0*/  FFMA R123, R31, R123, R122 ;  /* 0x0000007b1f7b7223 */ /* 0x000fc4000000007a */
[----:B------:R-:W-:Y:S01]  /*56f0*/  FFMA R127, R31, R127, R126 ;  /* 0x0000007f1f7f7223 */ /* 0x000fe2000000007e */
[----:B------:R-:W-:Y:S05]  /*5700*/  @!P6 BRA `(.L_x_4) ;  /* 0xfffff2f00000e947 */ /* 0x000fea000383ffff */
[----:B------:R-:W-:-:S04]  /*5710*/  IADD3 R129, R129, 0x1, RZ ;  /* 0x0000000181817810 */ /* 0x000fc80007ffe0ff */
[----:B------:R-:W-:-:S13]  /*5720*/  ISETP.GE.U32.AND P6, PT, R129, 0x20, PT ;  /* 0x000000208100780c */ /* 0x000fda0003fc6070 */
[----:B------:R-:W-:Y:S01]  /*5730*/  @P6 CALL.REL.NOINC `(.L_x_5) ;  /* 0x0000001000006944 */ /* 0x000fe20003c00000 */
[----:B------:R-:W-:Y:S05]  /*5740*/  BRA `(.L_x_6) ;  /* 0xffffde0000007947 */ /* 0x000fea000383ffff */
.L_x_5:
[----:B------:R-:W-:-:S04]  /*5750*/  IMAD R3, R2, -0x31, R3 ;  /* 0xffffffcf02037824 */ /* 0x000fc800078e0203 */
[----:B------:R-:W-:-:S04]  /*5760*/  IMAD R3, R0, 0x188, R3 ;  /* 0x0000018800037824 */ /* 0x000fc800078e0203 */
[----:B------:R-:W-:-:S04]  /*5770*/  IMAD R2, R2, 0xc4, R3 ;  /* 0x000000c402027824 */ /* 0x000fc800078e0203 */
[----:B------:R-:W-:-:S05]  /*5780*/  IMAD.WIDE R2, R2, R133, c[0x0][0x170] ;  /* 0x00005c0002027625 */ /* 0x000fca00078e0285 */
[----:B------:R-:W-:Y:S04]  /*5790*/  STG.E [R2.64], R115 ;  /* 0x0000007302007986 */ /* 0x000fe8000c101904 */
[----:B------:R-:W-:Y:S04]  /*57a0*/  STG.E [R2.64+0xc4], R119 ;  /* 0x0000c47702007986 */ /* 0x000fe8000c101904 */
[----:B------:R-:W-:Y:S04]  /*57b0*/  STG.E [R2.64+0x188], R123 ;  /* 0x0001887b02007986 */ /* 0x000fe8000c101904 */
[----:B------:R-:W-:Y:S01]  /*57c0*/  STG.E [R2.64+0x24c], R127 ;  /* 0x00024c7f02007986 */ /* 0x000fe2000c101904 */
[----:B------:R-:W-:Y:S05]  /*57d0*/  EXIT ;  /* 0x000000000000794d */ /* 0x000fea0003800000 */
.L_x_7:
[----:B------:R-:W-:-:S00]  /*57e0*/  BRA `(.L_x_7) ;  /* 0xfffffff000007947 */ /* 0x000fc0000383ffff */
[----:B------:R-:W-:-:S00]  /*57f0*/  NOP ;  /* 0x0000000000007918 */ /* 0x000fc00000000000 */
        /* <DEDUP_REMOVED lines=8> */
.L_x_8:


//--------------------- .nv.shared.candidate6     --------------------------
	.section	.nv.shared.candidate6,"aw",@nobits
	.align	4
.nv.shared.candidate6:
	.zero		19008
